def attn_fwd(
    Q,
    K,
    V,
    Out,
    Lse,
    sm_scale,
    stride_qz,
    stride_qh,
    stride_qm,
    stride_qk,
    stride_kz,
    stride_kh,
    stride_kn,
    stride_kk,
    stride_vz,
    stride_vh,
    stride_vn,
    stride_vk,
    stride_oz,
    stride_oh,
    stride_om,
    stride_ok,
    seqlen_q,
    seqlen_k,
    BLOCK_M: tl.constexpr,
    BLOCK_N: tl.constexpr,
    HEAD_DIM: tl.constexpr,
    CAUSAL: tl.constexpr,
):
    start_m = tl.program_id(0)
    off_hz = tl.program_id(1)
    q_off = off_hz * stride_qh
    k_off = off_hz * stride_kh
    v_off = off_hz * stride_vh
    offs_m = start_m * BLOCK_M + tl.arange(0, BLOCK_M)
    offs_d = tl.arange(0, HEAD_DIM)
    offs_n = tl.arange(0, BLOCK_N)
    q_ptrs = Q + q_off + offs_m[:, None] * stride_qm + offs_d[None, :] * stride_qk
    k_ptrs = K + k_off + offs_d[:, None] * stride_kk + offs_n[None, :] * stride_kn
    v_ptrs = V + v_off + offs_n[:, None] * stride_vn + offs_d[None, :] * stride_vk
    m_i = tl.full([BLOCK_M], float("-inf"), dtype=tl.float32)
    l_i = tl.zeros([BLOCK_M], dtype=tl.float32) + 1.0
    acc = tl.zeros([BLOCK_M, HEAD_DIM], dtype=tl.float32)
    q = tl.load(q_ptrs)
    acc, l_i, m_i = _attn_fwd_inner(
        acc,
        l_i,
        m_i,
        q,
        k_ptrs,
        v_ptrs,
        sm_scale,
        stride_kn,
        stride_vn,
        start_m,
        seqlen_k,
        BLOCK_M,
        BLOCK_N,
        HEAD_DIM,
        CAUSAL,
    )
    acc = acc / l_i[:, None]
    lse = m_i + tl.math.log2(l_i) / 1.4426950408889634
    o_ptrs = (
        Out
        + off_hz * stride_oh
        + offs_m[:, None] * stride_om
        + offs_d[None, :] * stride_ok
    )
    tl.store(o_ptrs, acc.to(Out.dtype.element_ty))
    tl.store(Lse + off_hz * seqlen_q + offs_m, lse)

# config = {"BLOCK_M": 32, "BLOCK_N": 32, "HEAD_DIM": 32, "arch": "sm_80", "causal": false, "dtype": "bf16", "num_stages": 4, "num_warps": 8}
# arch = sm_80


// ===== COMPILED SASS (sm_80) =====

	.target	sm_80

	.elftype	@"ET_EXEC"


//--------------------- .note.nv.tkinfo           --------------------------
	.section	.note.nv.tkinfo,"",@"SHT_NOTE"
	.sectionflags	@"SHF_NOTE_NV_TKINFO"
	.tkinfo
        /*0018*/ 	.word	0x00000002
        /*0030*/ 	.string	""
        /*0030*/ 	.string	"ptxas"
        /*0030*/ 	.string	"Cuda compilation tools, release 13.0, V13.0.88"
        /*0030*/ 	.string	"Build cuda_13.0.r13.0/compiler.36424714_0"
        /*0030*/ 	.string	"-v  -suppress-debug-info  -lineinfo  -arch sm_80 "



//--------------------- .note.nv.cuinfo           --------------------------
	.section	.note.nv.cuinfo,"",@"SHT_NOTE"
	.sectionflags	@"SHF_NOTE_NV_CUINFO"
        /*0018*/ 	.short	0x0002
        /*001a*/ 	.short	0x0050
        /*001c*/ 	.short	0x0082
	.zero		2


//--------------------- .nv.info                  --------------------------
	.section	.nv.info,"",@"SHT_CUDA_INFO"
	.align	4


	//----- nvinfo : EIATTR_REGCOUNT
	.align		4
        /*0000*/ 	.byte	0x04, 0x2f
        /*0002*/ 	.short	(.L_2 - .L_1)
	.align		4
.L_1:
        /*0004*/ 	.word	index@(attn_fwd)
        /*0008*/ 	.word	0x00000064


	//----- nvinfo : EIATTR_FRAME_SIZE
	.align		4
.L_2:
        /*000c*/ 	.byte	0x04, 0x11
        /*000e*/ 	.short	(.L_4 - .L_3)
	.align		4
.L_3:
        /*0010*/ 	.word	index@(attn_fwd)
        /*0014*/ 	.word	0x00000000


	//----- nvinfo : EIATTR_MIN_STACK_SIZE
	.align		4
.L_4:
        /*0018*/ 	.byte	0x04, 0x12
        /*001a*/ 	.short	(.L_6 - .L_5)
	.align		4
.L_5:
        /*001c*/ 	.word	index@(attn_fwd)
        /*0020*/ 	.word	0x00000000
.L_6:


//--------------------- .nv.info.attn_fwd         --------------------------
	.section	.nv.info.attn_fwd,"",@"SHT_CUDA_INFO"
	.sectionflags	@""
	.align	4


	//----- nvinfo : EIATTR_CUDA_API_VERSION
	.align		4
        /*0000*/ 	.byte	0x04, 0x37
        /*0002*/ 	.short	(.L_8 - .L_7)
.L_7:
        /*0004*/ 	.word	0x00000082


	//----- nvinfo : EIATTR_SW2861232_WAR
	.align		4
.L_8:
        /*0008*/ 	.byte	0x01, 0x35
	.zero		2


	//----- nvinfo : EIATTR_PARAM_CBANK
	.align		4
        /*000c*/ 	.byte	0x04, 0x0a
        /*000e*/ 	.short	(.L_10 - .L_9)
	.align		4
.L_9:
        /*0010*/ 	.word	index@(.nv.constant0.attn_fwd)
        /*0014*/ 	.short	0x0160
        /*0016*/ 	.short	0x0088


	//----- nvinfo : EIATTR_CBANK_PARAM_SIZE
	.align		4
.L_10:
        /*0018*/ 	.byte	0x03, 0x19
        /*001a*/ 	.short	0x0088


	//----- nvinfo : EIATTR_KPARAM_INFO
	.align		4
        /*001c*/ 	.byte	0x04, 0x17
        /*001e*/ 	.short	(.L_12 - .L_11)
.L_11:
        /*0020*/ 	.word	0x00000000
        /*0024*/ 	.short	0x0019
        /*0026*/ 	.short	0x0080
        /*0028*/ 	.byte	0x00, 0xf4, 0x21, 0x00


	//----- nvinfo : EIATTR_KPARAM_INFO
	.align		4
.L_12:
        /*002c*/ 	.byte	0x04, 0x17
        /*002e*/ 	.short	(.L_14 - .L_13)
.L_13:
        /*0030*/ 	.word	0x00000000
        /*0034*/ 	.short	0x0018
        /*0036*/ 	.short	0x0078
        /*0038*/ 	.byte	0x00, 0xf4, 0x21, 0x00


	//----- nvinfo : EIATTR_KPARAM_INFO
	.align		4
.L_14:
        /*003c*/ 	.byte	0x04, 0x17
        /*003e*/ 	.short	(.L_16 - .L_15)
.L_15:
        /*0040*/ 	.word	0x00000000
        /*0044*/ 	.short	0x0017
        /*0046*/ 	.short	0x0070
        /*0048*/ 	.byte	0x00, 0xf0, 0x11, 0x00


	//----- nvinfo : EIATTR_KPARAM_INFO
	.align		4
.L_16:
        /*004c*/ 	.byte	0x04, 0x17
        /*004e*/ 	.short	(.L_18 - .L_17)
.L_17:
        /*0050*/ 	.word	0x00000000
        /*0054*/ 	.short	0x0016
        /*0056*/ 	.short	0x006c
        /*0058*/ 	.byte	0x00, 0xf0, 0x11, 0x00


	//----- nvinfo : EIATTR_KPARAM_INFO
	.align		4
.L_18:
        /*005c*/ 	.byte	0x04, 0x17
        /*005e*/ 	.short	(.L_20 - .L_19)
.L_19:
        /*0060*/ 	.word	0x00000000
        /*0064*/ 	.short	0x0015
        /*0066*/ 	.short	0x0068
        /*0068*/ 	.byte	0x00, 0xf0, 0x11, 0x00


	//----- nvinfo : EIATTR_KPARAM_INFO
	.align		4
.L_20:
        /*006c*/ 	.byte	0x04, 0x17
        /*006e*/ 	.short	(.L_22 - .L_21)
.L_21:
        /*0070*/ 	.word	0x00000000
        /*0074*/ 	.short	0x0014
        /*0076*/ 	.short	0x0064
        /*0078*/ 	.byte	0x00, 0xf0, 0x11, 0x00


	//----- nvinfo : EIATTR_KPARAM_INFO
	.align		4
.L_22:
        /*007c*/ 	.byte	0x04, 0x17
        /*007e*/ 	.short	(.L_24 - .L_23)
.L_23:
        /*0080*/ 	.word	0x00000000
        /*0084*/ 	.short	0x0013
        /*0086*/ 	.short	0x0060
        /*0088*/ 	.byte	0x00, 0xf0, 0x11, 0x00


	//----- nvinfo : EIATTR_KPARAM_INFO
	.align		4
.L_24:
        /*008c*/ 	.byte	0x04, 0x17
        /*008e*/ 	.short	(.L_26 - .L_25)
.L_25:
        /*0090*/ 	.word	0x00000000
        /*0094*/ 	.short	0x0012
        /*0096*/ 	.short	0x005c
        /*0098*/ 	.byte	0x00, 0xf0, 0x11, 0x00


	//----- nvinfo : EIATTR_KPARAM_INFO
	.align		4
.L_26:
        /*009c*/ 	.byte	0x04, 0x17
        /*009e*/ 	.short	(.L_28 - .L_27)
.L_27:
        /*00a0*/ 	.word	0x00000000
        /*00a4*/ 	.short	0x0011
        /*00a6*/ 	.short	0x0058
        /*00a8*/ 	.byte	0x00, 0xf0, 0x11, 0x00


	//----- nvinfo : EIATTR_KPARAM_INFO
	.align		4
.L_28:
        /*00ac*/ 	.byte	0x04, 0x17
        /*00ae*/ 	.short	(.L_30 - .L_29)
.L_29:
        /*00b0*/ 	.word	0x00000000
        /*00b4*/ 	.short	0x0010
        /*00b6*/ 	.short	0x0054
        /*00b8*/ 	.byte	0x00, 0xf0, 0x11, 0x00


	//----- nvinfo : EIATTR_KPARAM_INFO
	.align		4
.L_30:
        /*00bc*/ 	.byte	0x04, 0x17
        /*00be*/ 	.short	(.L_32 - .L_31)
.L_31:
        /*00c0*/ 	.word	0x00000000
        /*00c4*/ 	.short	0x000f
        /*00c6*/ 	.short	0x0050
        /*00c8*/ 	.byte	0x00, 0xf0, 0x11, 0x00


	//----- nvinfo : EIATTR_KPARAM_INFO
	.align		4
.L_32:
        /*00cc*/ 	.byte	0x04, 0x17
        /*00ce*/ 	.short	(.L_34 - .L_33)
.L_33:
        /*00d0*/ 	.word	0x00000000
        /*00d4*/ 	.short	0x000e
        /*00d6*/ 	.short	0x004c
        /*00d8*/ 	.byte	0x00, 0xf0, 0x11, 0x00


	//----- nvinfo : EIATTR_KPARAM_INFO
	.align		4
.L_34:
        /*00dc*/ 	.byte	0x04, 0x17
        /*00de*/ 	.short	(.L_36 - .L_35)
.L_35:
        /*00e0*/ 	.word	0x00000000
        /*00e4*/ 	.short	0x000d
        /*00e6*/ 	.short	0x0048
        /*00e8*/ 	.byte	0x00, 0xf0, 0x11, 0x00


	//----- nvinfo : EIATTR_KPARAM_INFO
	.align		4
.L_36:
        /*00ec*/ 	.byte	0x04, 0x17
        /*00ee*/ 	.short	(.L_38 - .L_37)
.L_37:
        /*00f0*/ 	.word	0x00000000
        /*00f4*/ 	.short	0x000c
        /*00f6*/ 	.short	0x0044
        /*00f8*/ 	.byte	0x00, 0xf0, 0x11, 0x00


	//----- nvinfo : EIATTR_KPARAM_INFO
	.align		4
.L_38:
        /*00fc*/ 	.byte	0x04, 0x17
        /*00fe*/ 	.short	(.L_40 - .L_39)
.L_39:
        /*0100*/ 	.word	0x00000000
        /*0104*/ 	.short	0x000b
        /*0106*/ 	.short	0x0040
        /*0108*/ 	.byte	0x00, 0xf0, 0x11, 0x00


	//----- nvinfo : EIATTR_KPARAM_INFO
	.align		4
.L_40:
        /*010c*/ 	.byte	0x04, 0x17
        /*010e*/ 	.short	(.L_42 - .L_41)
.L_41:
        /*0110*/ 	.word	0x00000000
        /*0114*/ 	.short	0x000a
        /*0116*/ 	.short	0x003c
        /*0118*/ 	.byte	0x00, 0xf0, 0x11, 0x00


	//----- nvinfo : EIATTR_KPARAM_INFO
	.align		4
.L_42:
        /*011c*/ 	.byte	0x04, 0x17
        /*011e*/ 	.short	(.L_44 - .L_43)
.L_43:
        /*0120*/ 	.word	0x00000000
        /*0124*/ 	.short	0x0009
        /*0126*/ 	.short	0x0038
        /*0128*/ 	.byte	0x00, 0xf0, 0x11, 0x00


	//----- nvinfo : EIATTR_KPARAM_INFO
	.align		4
.L_44:
        /*012c*/ 	.byte	0x04, 0x17
        /*012e*/ 	.short	(.L_46 - .L_45)
.L_45:
        /*0130*/ 	.word	0x00000000
        /*0134*/ 	.short	0x0008
        /*0136*/ 	.short	0x0034
        /*0138*/ 	.byte	0x00, 0xf0, 0x11, 0x00


	//----- nvinfo : EIATTR_KPARAM_INFO
	.align		4
.L_46:
        /*013c*/ 	.byte	0x04, 0x17
        /*013e*/ 	.short	(.L_48 - .L_47)
.L_47:
        /*0140*/ 	.word	0x00000000
        /*0144*/ 	.short	0x0007
        /*0146*/ 	.short	0x0030
        /*0148*/ 	.byte	0x00, 0xf0, 0x11, 0x00


	//----- nvinfo : EIATTR_KPARAM_INFO
	.align		4
.L_48:
        /*014c*/ 	.byte	0x04, 0x17
        /*014e*/ 	.short	(.L_50 - .L_49)
.L_49:
        /*0150*/ 	.word	0x00000000
        /*0154*/ 	.short	0x0006
        /*0156*/ 	.short	0x002c
        /*0158*/ 	.byte	0x00, 0xf0, 0x11, 0x00


	//----- nvinfo : EIATTR_KPARAM_INFO
	.align		4
.L_50:
        /*015c*/ 	.byte	0x04, 0x17
        /*015e*/ 	.short	(.L_52 - .L_51)
.L_51:
        /*0160*/ 	.word	0x00000000
        /*0164*/ 	.short	0x0005
        /*0166*/ 	.short	0x0028
        /*0168*/ 	.byte	0x00, 0xf0, 0x11, 0x00


	//----- nvinfo : EIATTR_KPARAM_INFO
	.align		4
.L_52:
        /*016c*/ 	.byte	0x04, 0x17
        /*016e*/ 	.short	(.L_54 - .L_53)
.L_53:
        /*0170*/ 	.word	0x00000000
        /*0174*/ 	.short	0x0004
        /*0176*/ 	.short	0x0020
        /*0178*/ 	.byte	0x00, 0xf4, 0x21, 0x00


	//----- nvinfo : EIATTR_KPARAM_INFO
	.align		4
.L_54:
        /*017c*/ 	.byte	0x04, 0x17
        /*017e*/ 	.short	(.L_56 - .L_55)
.L_55:
        /*0180*/ 	.word	0x00000000
        /*0184*/ 	.short	0x0003
        /*0186*/ 	.short	0x0018
        /*0188*/ 	.byte	0x00, 0xf4, 0x21, 0x00


	//----- nvinfo : EIATTR_KPARAM_INFO
	.align		4
.L_56:
        /*018c*/ 	.byte	0x04, 0x17
        /*018e*/ 	.short	(.L_58 - .L_57)
.L_57:
        /*0190*/ 	.word	0x00000000
        /*0194*/ 	.short	0x0002
        /*0196*/ 	.short	0x0010
        /*0198*/ 	.byte	0x00, 0xf4, 0x21, 0x00


	//----- nvinfo : EIATTR_KPARAM_INFO
	.align		4
.L_58:
        /*019c*/ 	.byte	0x04, 0x17
        /*019e*/ 	.short	(.L_60 - .L_59)
.L_59:
        /*01a0*/ 	.word	0x00000000
        /*01a4*/ 	.short	0x0001
        /*01a6*/ 	.short	0x0008
        /*01a8*/ 	.byte	0x00, 0xf4, 0x21, 0x00


	//----- nvinfo : EIATTR_KPARAM_INFO
	.align		4
.L_60:
        /*01ac*/ 	.byte	0x04, 0x17
        /*01ae*/ 	.short	(.L_62 - .L_61)
.L_61:
        /*01b0*/ 	.word	0x00000000
        /*01b4*/ 	.short	0x0000
        /*01b6*/ 	.short	0x0000
        /*01b8*/ 	.byte	0x00, 0xf4, 0x21, 0x00


	//----- nvinfo : EIATTR_MAXREG_COUNT
	.align		4
.L_62:
        /*01bc*/ 	.byte	0x03, 0x1b
        /*01be*/ 	.short	0x00ff


	//----- nvinfo : EIATTR_NUM_BARRIERS
	.align		4
        /*01c0*/ 	.byte	0x02, 0x4c
        /*01c2*/ 	.byte	0x01
	.zero		1


	//----- nvinfo : EIATTR_MERCURY_ISA_VERSION
	.align		4
        /*01c4*/ 	.byte	0x03, 0x5f
        /*01c6*/ 	.short	0x0000


	//----- nvinfo : EIATTR_COOP_GROUP_MASK_REGIDS
	.align		4
        /*01c8*/ 	.byte	0x04, 0x29
        /*01ca*/ 	.short	(.L_64 - .L_63)


	//   ....[0]....
.L_63:
        /*01cc*/ 	.word	0xffffffff


	//   ....[1]....
        /*01d0*/ 	.word	0xffffffff


	//   ....[2]....
        /*01d4*/ 	.word	0xffffffff


	//   ....[3]....
        /*01d8*/ 	.word	0xffffffff


	//   ....[4]....
        /*01dc*/ 	.word	0xffffffff


	//   ....[5]....
        /*01e0*/ 	.word	0xffffffff


	//   ....[6]....
        /*01e4*/ 	.word	0xffffffff


	//   ....[7]....
        /*01e8*/ 	.word	0xffffffff


	//----- nvinfo : EIATTR_COOP_GROUP_INSTR_OFFSETS
	.align		4
.L_64:
        /*01ec*/ 	.byte	0x04, 0x28
        /*01ee*/ 	.short	(.L_66 - .L_65)


	//   ....[0]....
.L_65:
        /*01f0*/ 	.word	0x00000b40


	//   ....[1]....
        /*01f4*/ 	.word	0x00000c30


	//   ....[2]....
        /*01f8*/ 	.word	0x00000c40


	//   ....[3]....
        /*01fc*/ 	.word	0x00000c80


	//   ....[4]....
        /*0200*/ 	.word	0x00001260


	//   ....[5]....
        /*0204*/ 	.word	0x00001270


	//   ....[6]....
        /*0208*/ 	.word	0x00001340


	//   ....[7]....
        /*020c*/ 	.word	0x00001350


	//----- nvinfo : EIATTR_EXIT_INSTR_OFFSETS
	.align		4
.L_66:
        /*0210*/ 	.byte	0x04, 0x1c
        /*0212*/ 	.short	(.L_68 - .L_67)


	//   ....[0]....
.L_67:
        /*0214*/ 	.word	0x00001fd0


	//   ....[1]....
        /*0218*/ 	.word	0x00002070


	//----- nvinfo : EIATTR_REQNTID
	.align		4
.L_68:
        /*021c*/ 	.byte	0x04, 0x10
        /*021e*/ 	.short	(.L_70 - .L_69)
.L_69:
        /*0220*/ 	.word	0x00000100
        /*0224*/ 	.word	0x00000001
        /*0228*/ 	.word	0x00000001
.L_70:


//--------------------- .nv.callgraph             --------------------------
	.section	.nv.callgraph,"",@"SHT_CUDA_CALLGRAPH"
	.align	4
	.sectionentsize	8
	.align		4
        /*0000*/ 	.word	0x00000000
	.align		4
        /*0004*/ 	.word	0xffffffff
	.align		4
        /*0008*/ 	.word	0x00000000
	.align		4
        /*000c*/ 	.word	0xfffffffe
	.align		4
        /*0010*/ 	.word	0x00000000
	.align		4
        /*0014*/ 	.word	0xfffffffd
	.align		4
        /*0018*/ 	.word	0x00000000
	.align		4
        /*001c*/ 	.word	0xfffffffc


//--------------------- .nv.rel.action            --------------------------
	.section	.nv.rel.action,"",@"SHT_CUDA_RELOCINFO"
	.align	8
	.sectionentsize	8
        /*0000*/ 	.byte	0x73, 0x00, 0x00, 0x00, 0x00, 0x00, 0x00, 0x00, 0x00, 0x00, 0x00, 0x11, 0x25, 0x00, 0x05, 0x36


//--------------------- .nv.constant4             --------------------------
	.section	.nv.constant4,"a",@progbits
	.align	8
	.align		8
.nv.constant4:
        /*0000*/ 	.dword	_$_str


//--------------------- .nv.constant0.attn_fwd    --------------------------
	.section	.nv.constant0.attn_fwd,"a",@progbits
	.sectionflags	@""
	.align	4
.nv.constant0.attn_fwd:
	.zero		488


//--------------------- .text.attn_fwd            --------------------------
	.section	.text.attn_fwd,"ax",@progbits
	.sectioninfo	@"SHI_REGISTERS=100"
	.align	128
        .global         attn_fwd
        .type           attn_fwd,@function
        .size           attn_fwd,(.L_x_3 - attn_fwd)
        .other          attn_fwd,@"STO_CUDA_ENTRY STV_DEFAULT"
attn_fwd:
.text.attn_fwd:
[----:B------:R-:W-:Y:S02]  /*0000*/  MOV R1, c[0x0][0x28] ;  /* 0x00000a0000017a02 */ /* 0x000fe40000000f00 */
[----:B------:R-:W0:Y:S01]  /*0010*/  S2R R0, SR_TID.X ;  /* 0x0000000000007919 */ /* 0x000e220000002100 */
[----:B------:R-:W-:Y:S01]  /*0020*/  MOV R12, c[0x0][0x198] ;  /* 0x00006600000c7a02 */ /* 0x000fe20000000f00 */
[----:B------:R-:W-:Y:S02]  /*0030*/  ULDC.64 UR4, c[0x0][0x118] ;  /* 0x0000460000047ab9 */ /* 0x000fe40000000a00 */
[----:B------:R-:W1:Y:S04]  /*0040*/  S2R R4, SR_CTAID.X ;  /* 0x0000000000047919 */ /* 0x000e680000002500 */
[----:B------:R-:W2:Y:S01]  /*0050*/  S2R R2, SR_CTAID.Y ;  /* 0x0000000000027919 */ /* 0x000ea20000002600 */
[----:B0-----:R-:W-:Y:S02]  /*0060*/  LOP3.LUT R9, R0, 0x1f, RZ, 0xc0, !PT ;  /* 0x0000001f00097812 */ /* 0x001fe400078ec0ff */
[----:B------:R-:W-:-:S02]  /*0070*/  SHF.R.U32.HI R5, RZ, 0x5, R0 ;  /* 0x00000005ff057819 */ /* 0x000fc40000011600 */
[----:B-1----:R-:W-:Y:S02]  /*0080*/  LEA R3, R4, R9, 0x5 ;  /* 0x0000000904037211 */ /* 0x002fe400078e28ff */
[----:B------:R-:W-:Y:S01]  /*0090*/  SGXT.U32 R4, R5, 0x3 ;  /* 0x000000030504781a */ /* 0x000fe20000000000 */
[----:B--2---:R-:W-:Y:S01]  /*00a0*/  IMAD R6, R2, c[0x0][0x190], RZ ;  /* 0x0000640002067a24 */ /* 0x004fe200078e02ff */
[----:B------:R-:W-:Y:S01]  /*00b0*/  LEA.HI R5, R0, 0x18, RZ, 0x1b ;  /* 0x0000001800057811 */ /* 0x000fe200078fd8ff */
[----:B------:R-:W-:Y:S02]  /*00c0*/  IMAD R8, R3, c[0x0][0x194], RZ ;  /* 0x0000650003087a24 */ /* 0x000fe400078e02ff */
[----:B------:R-:W-:Y:S01]  /*00d0*/  IMAD R13, R4, c[0x0][0x198], RZ ;  /* 0x00006600040d7a24 */ /* 0x000fe200078e02ff */
[----:B------:R-:W-:Y:S01]  /*00e0*/  SHF.L.U32 R7, R6, 0x1, RZ ;  /* 0x0000000106077819 */ /* 0x000fe200000006ff */
[C---:B------:R-:W-:Y:S01]  /*00f0*/  IMAD.HI R11, R8.reuse, 0x2, RZ ;  /* 0x00000002080b7827 */ /* 0x040fe200078e02ff */
[----:B------:R-:W-:-:S02]  /*0100*/  SHF.L.U32 R10, R8, 0x1, RZ ;  /* 0x00000001080a7819 */ /* 0x000fc400000006ff */
[----:B------:R-:W-:Y:S01]  /*0110*/  LEA R8, R12, R13, 0x3 ;  /* 0x0000000d0c087211 */ /* 0x000fe200078e18ff */
[----:B------:R-:W-:Y:S01]  /*0120*/  IMAD.HI R6, R6, 0x2, RZ ;  /* 0x0000000206067827 */ /* 0x000fe200078e02ff */
[----:B------:R-:W-:Y:S02]  /*0130*/  IADD3 R16, P0, P1, R10, c[0x0][0x160], R7 ;  /* 0x000058000a107a10 */ /* 0x000fe4000791e007 */
[----:B------:R-:W-:Y:S01]  /*0140*/  LEA R7, R12, R8, 0x3 ;  /* 0x000000080c077211 */ /* 0x000fe200078e18ff */
[----:B------:R-:W-:Y:S01]  /*0150*/  IMAD R17, R5, c[0x0][0x198], RZ ;  /* 0x0000660005117a24 */ /* 0x000fe200078e02ff */
[----:B------:R-:W-:Y:S02]  /*0160*/  IADD3.X R6, R11, c[0x0][0x164], R6, P0, P1 ;  /* 0x000059000b067a10 */ /* 0x000fe400007e2406 */
[-C--:B------:R-:W-:Y:S02]  /*0170*/  LEA R10, P0, R13, R16.reuse, 0x1 ;  /* 0x000000100d0a7211 */ /* 0x080fe400078008ff */
[----:B------:R-:W-:-:S02]  /*0180*/  LEA R12, P1, R8, R16, 0x1 ;  /* 0x00000010080c7211 */ /* 0x000fc400078208ff */
[-C--:B------:R-:W-:Y:S02]  /*0190*/  LEA R14, P2, R7, R16.reuse, 0x1 ;  /* 0x00000010070e7211 */ /* 0x080fe400078408ff */
[----:B------:R-:W-:Y:S02]  /*01a0*/  LEA R16, P3, R17, R16, 0x1 ;  /* 0x0000001011107211 */ /* 0x000fe400078608ff */
[-C--:B------:R-:W-:Y:S02]  /*01b0*/  LEA.HI.X.SX32 R11, R13, R6.reuse, 0x1, P0 ;  /* 0x000000060d0b7211 */ /* 0x080fe400000f0eff */
[-C--:B------:R-:W-:Y:S02]  /*01c0*/  LEA.HI.X.SX32 R15, R7, R6.reuse, 0x1, P2 ;  /* 0x00000006070f7211 */ /* 0x080fe400010f0eff */
[-C--:B------:R-:W-:Y:S02]  /*01d0*/  LEA.HI.X.SX32 R17, R17, R6.reuse, 0x1, P3 ;  /* 0x0000000611117211 */ /* 0x080fe400018f0eff */
[----:B------:R-:W2:Y:S01]  /*01e0*/  LDG.E.U16 R11, [R10.64] ;  /* 0x000000040a0b7981 */ /* 0x000ea2000c1e1500 */
[----:B------:R-:W-:-:S03]  /*01f0*/  LEA.HI.X.SX32 R13, R8, R6, 0x1, P1 ;  /* 0x00000006080d7211 */ /* 0x000fc600008f0eff */
[----:B------:R0:W3:Y:S04]  /*0200*/  LDG.E.U16 R15, [R14.64] ;  /* 0x000000040e0f7981 */ /* 0x0000e8000c1e1500 */
[----:B------:R1:W4:Y:S04]  /*0210*/  LDG.E.U16 R19, [R16.64] ;  /* 0x0000000410137981 */ /* 0x000328000c1e1500 */
[----:B------:R5:W4:Y:S01]  /*0220*/  LDG.E.U16 R13, [R12.64] ;  /* 0x000000040c0d7981 */ /* 0x000b22000c1e1500 */
[C---:B------:R-:W-:Y:S02]  /*0230*/  LOP3.LUT R6, R0.reuse, 0xc0, RZ, 0xc0, !PT ;  /* 0x000000c000067812 */ /* 0x040fe400078ec0ff */
[----:B------:R-:W-:-:S02]  /*0240*/  SHF.L.U32 R7, R0, 0x1, RZ ;  /* 0x0000000100077819 */ /* 0x000fc400000006ff */
[----:B------:R-:W-:-:S04]  /*0250*/  SHF.R.U32.HI R8, RZ, 0x2, R6 ;  /* 0x00000002ff087819 */ /* 0x000fc80000011606 */
[----:B------:R-:W-:Y:S02]  /*0260*/  LOP3.LUT R8, R8, 0x1fe, R7, 0x78, !PT ;  /* 0x000001fe08087812 */ /* 0x000fe400078e7807 */
[----:B------:R-:W-:-:S04]  /*0270*/  MOV R18, c[0x0][0x1d0] ;  /* 0x0000740000127a02 */ /* 0x000fc80000000f00 */
[----:B------:R-:W-:Y:S01]  /*0280*/  ISETP.GE.AND P0, PT, R18, 0x1, PT ;  /* 0x000000011200780c */ /* 0x000fe20003f06270 */
[----:B------:R-:W-:Y:S01]  /*0290*/  CS2R R48, SRZ ;  /* 0x0000000000307805 */ /* 0x000fe2000001ff00 */
[----:B------:R-:W-:Y:S01]  /*02a0*/  MOV R60, 0xff800000 ;  /* 0xff800000003c7802 */ /* 0x000fe20000000f00 */
[----:B------:R-:W-:Y:S01]  /*02b0*/  CS2R R50, SRZ ;  /* 0x0000000000327805 */ /* 0x000fe2000001ff00 */
[----:B-----5:R-:W-:Y:S01]  /*02c0*/  MOV R12, 0x3f800000 ;  /* 0x3f800000000c7802 */ /* 0x020fe20000000f00 */
[----:B------:R-:W-:Y:S01]  /*02d0*/  CS2R R52, SRZ ;  /* 0x0000000000347805 */ /* 0x000fe2000001ff00 */
[----:B-1----:R-:W-:Y:S01]  /*02e0*/  MOV R17, 0x3f800000 ;  /* 0x3f80000000117802 */ /* 0x002fe20000000f00 */
[----:B------:R-:W-:Y:S01]  /*02f0*/  CS2R R54, SRZ ;  /* 0x0000000000367805 */ /* 0x000fe2000001ff00 */
[----:B------:R-:W-:Y:S01]  /*0300*/  MOV R56, 0xff800000 ;  /* 0xff80000000387802 */ /* 0x000fe20000000f00 */
[----:B------:R-:W-:Y:S01]  /*0310*/  CS2R R40, SRZ ;  /* 0x0000000000287805 */ /* 0x000fe2000001ff00 */
[----:B------:R-:W-:Y:S01]  /*0320*/  CS2R R42, SRZ ;  /* 0x00000000002a7805 */ /* 0x000fe2000001ff00 */
[----:B------:R-:W-:Y:S01]  /*0330*/  CS2R R36, SRZ ;  /* 0x0000000000247805 */ /* 0x000fe2000001ff00 */
[----:B------:R-:W-:Y:S01]  /*0340*/  CS2R R38, SRZ ;  /* 0x0000000000267805 */ /* 0x000fe2000001ff00 */
[C---:B0-----:R-:W-:Y:S01]  /*0350*/  SHF.L.U32 R14, R0.reuse, 0x5, RZ ;  /* 0x00000005000e7819 */ /* 0x041fe200000006ff */
[----:B--2---:R-:W-:Y:S04]  /*0360*/  STS.U16 [R8], R11 ;  /* 0x0000000b08007388 */ /* 0x004fe80000000400 */
[----:B---3--:R-:W-:Y:S04]  /*0370*/  STS.U16 [R8+0x400], R15 ;  /* 0x0004000f08007388 */ /* 0x008fe80000000400 */
[----:B----4-:R-:W-:Y:S04]  /*0380*/  STS.U16 [R8+0x600], R19 ;  /* 0x0006001308007388 */ /* 0x010fe80000000400 */
[----:B------:R0:W-:Y:S02]  /*0390*/  STS.U16 [R8+0x200], R13 ;  /* 0x0002000d08007388 */ /* 0x0001e40000000400 */
[----:B0-----:R-:W-:Y:S01]  /*03a0*/  SHF.L.U32 R13, R0, 0x3, RZ ;  /* 0x00000003000d7819 */ /* 0x001fe200000006ff */
[----:B------:R-:W-:Y:S05]  /*03b0*/  @!P0 BRA `(.L_x_0) ;  /* 0x000010e000008947 */ /* 0x000fea0003800000 */
[----:B------:R-:W-:Y:S01]  /*03c0*/  IMAD R10, R2, c[0x0][0x1a0], RZ ;  /* 0x00006800020a7a24 */ /* 0x000fe200078e02ff */
[----:B------:R-:W-:Y:S01]  /*03d0*/  MOV R18, c[0x0][0x1a4] ;  /* 0x0000690000127a02 */ /* 0x000fe20000000f00 */
[C---:B------:R-:W-:Y:S01]  /*03e0*/  IMAD R12, R9.reuse, c[0x0][0x1a8], RZ ;  /* 0x00006a00090c7a24 */ /* 0x040fe200078e02ff */
[----:B------:R-:W-:Y:S01]  /*03f0*/  MOV R89, 0xff800000 ;  /* 0xff80000000597802 */ /* 0x000fe20000000f00 */
[----:B------:R-:W-:Y:S01]  /*0400*/  IMAD R17, R9, c[0x0][0x1b4], RZ ;  /* 0x00006d0009117a24 */ /* 0x000fe200078e02ff */
[----:B------:R-:W-:Y:S01]  /*0410*/  SHF.L.U32 R11, R10, 0x1, RZ ;  /* 0x000000010a0b7819 */ /* 0x000fe200000006ff */
[----:B------:R-:W-:Y:S01]  /*0420*/  IMAD R9, R2, c[0x0][0x1b0], RZ ;  /* 0x00006c0002097a24 */ /* 0x000fe200078e02ff */
[----:B------:R-:W-:Y:S01]  /*0430*/  SHF.L.U32 R16, R12, 0x1, RZ ;  /* 0x000000010c107819 */ /* 0x000fe200000006ff */
[----:B------:R-:W-:Y:S01]  /*0440*/  IMAD R15, R4, c[0x0][0x1a4], RZ ;  /* 0x00006900040f7a24 */ /* 0x000fe200078e02ff */
[----:B------:R-:W-:Y:S01]  /*0450*/  SHF.L.U32 R19, R17, 0x1, RZ ;  /* 0x0000000111137819 */ /* 0x000fe200000006ff */
[----:B------:R-:W-:Y:S01]  /*0460*/  IMAD.HI R10, R10, 0x2, RZ ;  /* 0x000000020a0a7827 */ /* 0x000fe200078e02ff */
[----:B------:R-:W-:Y:S01]  /*0470*/  IADD3 R78, P0, P1, R16, c[0x0][0x168], R11 ;  /* 0x00005a00104e7a10 */ /* 0x000fe2000791e00b */
[----:B------:R-:W-:Y:S01]  /*0480*/  CS2R R48, SRZ ;  /* 0x0000000000307805 */ /* 0x000fe2000001ff00 */
[----:B------:R-:W-:Y:S01]  /*0490*/  MOV R87, 0xff800000 ;  /* 0xff80000000577802 */ /* 0x000fe20000000f00 */
[----:B------:R-:W-:Y:S01]  /*04a0*/  IMAD.HI R11, R12, 0x2, RZ ;  /* 0x000000020c0b7827 */ /* 0x000fe200078e02ff */
[C---:B------:R-:W-:Y:S01]  /*04b0*/  SHF.L.U32 R12, R9.reuse, 0x1, RZ ;  /* 0x00000001090c7819 */ /* 0x040fe200000006ff */
[----:B------:R-:W-:Y:S01]  /*04c0*/  CS2R R50, SRZ ;  /* 0x0000000000327805 */ /* 0x000fe2000001ff00 */
[----:B------:R-:W-:Y:S01]  /*04d0*/  CS2R R52, SRZ ;  /* 0x0000000000347805 */ /* 0x000fe2000001ff00 */
[----:B------:R-:W-:Y:S01]  /*04e0*/  IMAD.HI R16, R9, 0x2, RZ ;  /* 0x0000000209107827 */ /* 0x000fe200078e02ff */
[C---:B------:R-:W-:Y:S01]  /*04f0*/  LEA R9, R18.reuse, R15, 0x3 ;  /* 0x0000000f12097211 */ /* 0x040fe200078e18ff */
[----:B------:R-:W-:Y:S01]  /*0500*/  CS2R R54, SRZ ;  /* 0x0000000000367805 */ /* 0x000fe2000001ff00 */
[----:B------:R-:W-:Y:S01]  /*0510*/  IADD3 R19, P2, P3, R19, c[0x0][0x170], R12 ;  /* 0x00005c0013137a10 */ /* 0x000fe20007b5e00c */
[----:B------:R-:W-:Y:S01]  /*0520*/  IMAD.HI R17, R17, 0x2, RZ ;  /* 0x0000000211117827 */ /* 0x000fe200078e02ff */
[----:B------:R-:W-:Y:S01]  /*0530*/  IADD3.X R12, R11, c[0x0][0x16c], R10, P0, P1 ;  /* 0x00005b000b0c7a10 */ /* 0x000fe200007e240a */
[----:B------:R-:W-:Y:S01]  /*0540*/  CS2R R40, SRZ ;  /* 0x0000000000287805 */ /* 0x000fe2000001ff00 */
[----:B------:R-:W-:Y:S01]  /*0550*/  LEA R10, R18, R9, 0x3 ;  /* 0x00000009120a7211 */ /* 0x000fe200078e18ff */
[----:B------:R-:W-:Y:S01]  /*0560*/  IMAD R11, R5, c[0x0][0x1a4], RZ ;  /* 0x00006900050b7a24 */ /* 0x000fe200078e02ff */
[----:B------:R-:W-:Y:S01]  /*0570*/  IADD3.X R21, R17, c[0x0][0x174], R16, P2, P3 ;  /* 0x00005d0011157a10 */ /* 0x000fe200017e6410 */
[----:B------:R-:W-:Y:S01]  /*0580*/  CS2R R42, SRZ ;  /* 0x00000000002a7805 */ /* 0x000fe2000001ff00 */
[-C--:B------:R-:W-:Y:S01]  /*0590*/  LEA R84, P0, R15, R78.reuse, 0x1 ;  /* 0x0000004e0f547211 */ /* 0x080fe200078008ff */
[----:B------:R-:W-:Y:S01]  /*05a0*/  CS2R R36, SRZ ;  /* 0x0000000000247805 */ /* 0x000fe2000001ff00 */
[-C--:B------:R-:W-:Y:S01]  /*05b0*/  LEA R82, P1, R9, R78.reuse, 0x1 ;  /* 0x0000004e09527211 */ /* 0x080fe200078208ff */
[----:B------:R-:W-:Y:S01]  /*05c0*/  CS2R R38, SRZ ;  /* 0x0000000000267805 */ /* 0x000fe2000001ff00 */
[----:B------:R-:W-:-:S02]  /*05d0*/  LEA R80, P2, R10, R78, 0x1 ;  /* 0x0000004e0a507211 */ /* 0x000fc400078408ff */
[----:B------:R-:W-:Y:S02]  /*05e0*/  LEA R78, P3, R11, R78, 0x1 ;  /* 0x0000004e0b4e7211 */ /* 0x000fe400078608ff */
[-C--:B------:R-:W-:Y:S01]  /*05f0*/  LEA.HI.X.SX32 R83, R9, R12.reuse, 0x1, P1 ;  /* 0x0000000c09537211 */ /* 0x080fe200008f0eff */
[----:B------:R-:W-:Y:S01]  /*0600*/  IMAD R9, R4, c[0x0][0x1b8], RZ ;  /* 0x00006e0004097a24 */ /* 0x000fe200078e02ff */
[-C--:B------:R-:W-:Y:S02]  /*0610*/  LEA.HI.X.SX32 R79, R11, R12.reuse, 0x1, P3 ;  /* 0x0000000c0b4f7211 */ /* 0x080fe400018f0eff */
[----:B------:R-:W-:Y:S02]  /*0620*/  MOV R18, c[0x0][0x1b8] ;  /* 0x00006e0000127a02 */ /* 0x000fe40000000f00 */
[----:B------:R-:W-:Y:S02]  /*0630*/  SHF.L.U32 R11, R0, 0x6, RZ ;  /* 0x00000006000b7819 */ /* 0x000fe400000006ff */
[----:B------:R-:W-:-:S02]  /*0640*/  LEA.HI.X.SX32 R85, R15, R12, 0x1, P0 ;  /* 0x0000000c0f557211 */ /* 0x000fc400000f0eff */
[----:B------:R-:W-:Y:S01]  /*0650*/  LEA.HI.X.SX32 R81, R10, R12, 0x1, P2 ;  /* 0x0000000c0a517211 */ /* 0x000fe200010f0eff */
[----:B------:R-:W-:Y:S01]  /*0660*/  IMAD R12, R5, c[0x0][0x1b8], RZ ;  /* 0x00006e00050c7a24 */ /* 0x000fe200078e02ff */
[----:B------:R-:W-:Y:S02]  /*0670*/  LOP3.LUT R15, R7, 0x10, RZ, 0xc0, !PT ;  /* 0x00000010070f7812 */ /* 0x000fe400078ec0ff */
[C---:B------:R-:W-:Y:S02]  /*0680*/  LEA R10, R18.reuse, R9, 0x3 ;  /* 0x00000009120a7211 */ /* 0x040fe400078e18ff */
[----:B------:R-:W-:Y:S02]  /*0690*/  LOP3.LUT R16, R11, 0x1c0, RZ, 0xc0, !PT ;  /* 0x000001c00b107812 */ /* 0x000fe400078ec0ff */
[----:B------:R-:W-:Y:S02]  /*06a0*/  LOP3.LUT R15, R15, 0x20, R0, 0xf8, !PT ;  /* 0x000000200f0f7812 */ /* 0x000fe400078ef800 */
[----:B------:R-:W-:-:S02]  /*06b0*/  LEA R11, R18, R10, 0x3 ;  /* 0x0000000a120b7211 */ /* 0x000fc400078e18ff */
[----:B------:R-:W-:Y:S02]  /*06c0*/  LOP3.LUT R20, R16, 0x30, R13, 0xf8, !PT ;  /* 0x0000003010147812 */ /* 0x000fe400078ef80d */
[----:B------:R-:W-:Y:S02]  /*06d0*/  LOP3.LUT R17, R14, 0x200, RZ, 0xc0, !PT ;  /* 0x000002000e117812 */ /* 0x000fe400078ec0ff */
[-C--:B------:R-:W-:Y:S02]  /*06e0*/  LEA R76, P0, R9, R19.reuse, 0x1 ;  /* 0x00000013094c7211 */ /* 0x080fe400078008ff */
[-C--:B------:R-:W-:Y:S02]  /*06f0*/  LEA R74, P1, R10, R19.reuse, 0x1 ;  /* 0x000000130a4a7211 */ /* 0x080fe400078208ff */
[-C--:B------:R-:W-:Y:S02]  /*0700*/  LEA R18, P2, R11, R19.reuse, 0x1 ;  /* 0x000000130b127211 */ /* 0x080fe400078408ff */
[----:B------:R-:W-:-:S02]  /*0710*/  LEA R72, P3, R12, R19, 0x1 ;  /* 0x000000130c487211 */ /* 0x000fc400078608ff */
[----:B------:R-:W-:Y:S02]  /*0720*/  LOP3.LUT R16, R20, R15, RZ, 0x3c, !PT ;  /* 0x0000000f14107212 */ /* 0x000fe400078e3cff */
[-C--:B------:R-:W-:Y:S02]  /*0730*/  LEA.HI.X.SX32 R77, R9, R21.reuse, 0x1, P0 ;  /* 0x00000015094d7211 */ /* 0x080fe400000f0eff */
[-C--:B------:R-:W-:Y:S02]  /*0740*/  LEA.HI.X.SX32 R75, R10, R21.reuse, 0x1, P1 ;  /* 0x000000150a4b7211 */ /* 0x080fe400008f0eff */
[-C--:B------:R-:W-:Y:S02]  /*0750*/  LEA.HI.X.SX32 R19, R11, R21.reuse, 0x1, P2 ;  /* 0x000000150b137211 */ /* 0x080fe400010f0eff */
[----:B------:R-:W-:Y:S02]  /*0760*/  LEA.HI.X.SX32 R73, R12, R21, 0x1, P3 ;  /* 0x000000150c497211 */ /* 0x000fe400018f0eff */
[----:B------:R-:W-:-:S02]  /*0770*/  IADD3 R15, R17, R16, RZ ;  /* 0x00000010110f7210 */ /* 0x000fc40007ffe0ff */
[----:B------:R-:W-:Y:S02]  /*0780*/  MOV R12, 0x3f800000 ;  /* 0x3f800000000c7802 */ /* 0x000fe40000000f00 */
[----:B------:R-:W-:Y:S02]  /*0790*/  MOV R16, RZ ;  /* 0x000000ff00107202 */ /* 0x000fe40000000f00 */
[----:B------:R-:W-:Y:S02]  /*07a0*/  MOV R9, RZ ;  /* 0x000000ff00097202 */ /* 0x000fe40000000f00 */
[----:B------:R-:W-:Y:S02]  /*07b0*/  MOV R17, 0x3f800000 ;  /* 0x3f80000000117802 */ /* 0x000fe40000000f00 */
[----:B------:R-:W-:Y:S02]  /*07c0*/  MOV R11, RZ ;  /* 0x000000ff000b7202 */ /* 0x000fe40000000f00 */
[----:B------:R-:W-:-:S02]  /*07d0*/  LOP3.LUT R10, R20, 0x30, R7, 0x78, !PT ;  /* 0x00000030140a7812 */ /* 0x000fc400078e7807 */
.L_x_1:
[----:B------:R-:W-:-:S04]  /*07e0*/  IMAD.WIDE R20, R16, 0x2, R84 ;  /* 0x0000000210147825 */ /* 0x000fc800078e0254 */
[C---:B------:R-:W-:Y:S02]  /*07f0*/  IMAD.WIDE R22, R16.reuse, 0x2, R82 ;  /* 0x0000000210167825 */ /* 0x040fe400078e0252 */
[----:B------:R-:W2:Y:S02]  /*0800*/  LDG.E.U16 R21, [R20.64] ;  /* 0x0000000414157981 */ /* 0x000ea4000c1e1500 */
[C---:B------:R-:W-:Y:S02]  /*0810*/  IMAD.WIDE R24, R16.reuse, 0x2, R80 ;  /* 0x0000000210187825 */ /* 0x040fe400078e0250 */
[----:B------:R-:W3:Y:S02]  /*0820*/  LDG.E.U16 R23, [R22.64] ;  /* 0x0000000416177981 */ /* 0x000ee4000c1e1500 */
[----:B------:R-:W-:Y:S02]  /*0830*/  IMAD.WIDE R26, R16, 0x2, R78 ;  /* 0x00000002101a7825 */ /* 0x000fe400078e024e */
[----:B------:R-:W4:Y:S04]  /*0840*/  LDG.E.U16 R25, [R24.64] ;  /* 0x0000000418197981 */ /* 0x000f28000c1e1500 */
[----:B------:R-:W5:Y:S04]  /*0850*/  LDG.E.U16 R27, [R26.64] ;  /* 0x000000041a1b7981 */ /* 0x000f68000c1e1500 */
[----:B------:R-:W-:Y:S01]  /*0860*/  BAR.SYNC.DEFER_BLOCKING 0x0 ;  /* 0x0000000000007b1d */ /* 0x000fe20000010000 */
[----:B------:R-:W-:-:S04]  /*0870*/  IMAD.WIDE R94, R9, 0x2, R18 ;  /* 0x00000002095e7825 */ /* 0x000fc800078e0212 */
[----:B------:R-:W-:-:S04]  /*0880*/  IMAD.WIDE R96, R9, 0x2, R72 ;  /* 0x0000000209607825 */ /* 0x000fc800078e0248 */
[----:B------:R-:W-:-:S04]  /*0890*/  IMAD.WIDE R44, R9, 0x2, R76 ;  /* 0x00000002092c7825 */ /* 0x000fc800078e024c */
[----:B------:R-:W-:Y:S01]  /*08a0*/  IMAD.WIDE R46, R9, 0x2, R74 ;  /* 0x00000002092e7825 */ /* 0x000fe200078e024a */
[----:B--2---:R-:W-:Y:S04]  /*08b0*/  STS.U16 [R8+0x800], R21 ;  /* 0x0008001508007388 */ /* 0x004fe80000000400 */
[----:B---3--:R-:W-:Y:S04]  /*08c0*/  STS.U16 [R8+0xa00], R23 ;  /* 0x000a001708007388 */ /* 0x008fe80000000400 */
[----:B----4-:R-:W-:Y:S04]  /*08d0*/  STS.U16 [R8+0xc00], R25 ;  /* 0x000c001908007388 */ /* 0x010fe80000000400 */
[----:B-----5:R-:W-:Y:S04]  /*08e0*/  STS.U16 [R8+0xe00], R27 ;  /* 0x000e001b08007388 */ /* 0x020fe80000000400 */
[----:B------:R-:W-:Y:S06]  /*08f0*/  BAR.SYNC.DEFER_BLOCKING 0x0 ;  /* 0x0000000000007b1d */ /* 0x000fec0000010000 */
[----:B------:R0:W2:Y:S04]  /*0900*/  LDG.E.U16 R91, [R44.64] ;  /* 0x000000042c5b7981 */ /* 0x0000a8000c1e1500 */
[----:B------:R0:W3:Y:S04]  /*0910*/  LDG.E.U16 R93, [R46.64] ;  /* 0x000000042e5d7981 */ /* 0x0000e8000c1e1500 */
[----:B------:R-:W4:Y:S04]  /*0920*/  LDG.E.U16 R95, [R94.64] ;  /* 0x000000045e5f7981 */ /* 0x000f28000c1e1500 */
[----:B------:R-:W5:Y:S04]  /*0930*/  LDG.E.U16 R97, [R96.64] ;  /* 0x0000000460617981 */ /* 0x000f68000c1e1500 */
[----:B------:R-:W-:Y:S04]  /*0940*/  LDSM.16.MT88.4 R68, [R15] ;  /* 0x000000000f44783b */ /* 0x000fe80000004200 */
[----:B------:R-:W1:Y:S04]  /*0950*/  LDSM.16.M88.4 R32, [R10+0x800] ;  /* 0x000800000a20783b */ /* 0x000e680000000200 */
[----:B------:R-:W0:Y:S04]  /*0960*/  LDSM.16.M88.4 R28, [R10+0xa00] ;  /* 0x000a00000a1c783b */ /* 0x000e280000000200 */
[----:B------:R-:W0:Y:S04]  /*0970*/  LDSM.16.M88.4 R24, [R10+0xc00] ;  /* 0x000c00000a18783b */ /* 0x000e280000000200 */
[----:B------:R-:W0:Y:S04]  /*0980*/  LDSM.16.M88.4 R20, [R10+0xe00] ;  /* 0x000e00000a14783b */ /* 0x000e280000000200 */
[----:B------:R-:W0:Y:S04]  /*0990*/  LDSM.16.MT88.4 R60, [R15+0x400] ;  /* 0x000400000f3c783b */ /* 0x000e280000004200 */
[----:B------:R-:W-:Y:S01]  /*09a0*/  BAR.SYNC.DEFER_BLOCKING 0x0 ;  /* 0x0000000000007b1d */ /* 0x000fe20000010000 */
[C---:B-1----:R-:W-:Y:S08]  /*09b0*/  HMMA.16816.F32.BF16 R64, R68.reuse, R32, RZ ;  /* 0x000000204440723c */ /* 0x042ff000000418ff */
[C---:B0-----:R-:W-:Y:S08]  /*09c0*/  HMMA.16816.F32.BF16 R56, R68.reuse, R28, RZ ;  /* 0x0000001c4438723c */ /* 0x041ff000000418ff */
[C---:B------:R-:W-:Y:S08]  /*09d0*/  HMMA.16816.F32.BF16 R44, R68.reuse, R24, RZ ;  /* 0x00000018442c723c */ /* 0x040ff000000418ff */
[----:B------:R-:W-:Y:S08]  /*09e0*/  HMMA.16816.F32.BF16 R68, R68, R20, RZ ;  /* 0x000000144444723c */ /* 0x000ff000000418ff */
[C---:B------:R-:W-:Y:S08]  /*09f0*/  HMMA.16816.F32.BF16 R64, R60.reuse, R34, R64 ;  /* 0x000000223c40723c */ /* 0x040ff00000041840 */
[C---:B------:R-:W-:Y:S08]  /*0a00*/  HMMA.16816.F32.BF16 R56, R60.reuse, R30, R56 ;  /* 0x0000001e3c38723c */ /* 0x040ff00000041838 */
[C---:B------:R-:W-:Y:S08]  /*0a10*/  HMMA.16816.F32.BF16 R44, R60.reuse, R26, R44 ;  /* 0x0000001a3c2c723c */ /* 0x040ff0000004182c */
[----:B------:R-:W-:Y:S01]  /*0a20*/  HMMA.16816.F32.BF16 R68, R60, R22, R68 ;  /* 0x000000163c44723c */ /* 0x000fe20000041844 */
[----:B------:R-:W-:-:S02]  /*0a30*/  FMUL R20, R64, c[0x0][0x188] ;  /* 0x0000620040147a20 */ /* 0x000fc40000400000 */
[----:B------:R-:W-:-:S05]  /*0a40*/  FMUL R21, R65, c[0x0][0x188] ;  /* 0x0000620041157a20 */ /* 0x000fca0000400000 */
[----:B------:R-:W-:Y:S01]  /*0a50*/  FMUL R22, R56, c[0x0][0x188] ;  /* 0x0000620038167a20 */ /* 0x000fe20000400000 */
[----:B------:R-:W-:Y:S01]  /*0a60*/  FMNMX R21, R20, R21, !PT ;  /* 0x0000001514157209 */ /* 0x000fe20007800000 */
[----:B------:R-:W-:-:S03]  /*0a70*/  FMUL R20, R57, c[0x0][0x188] ;  /* 0x0000620039147a20 */ /* 0x000fc60000400000 */
[----:B------:R-:W-:-:S03]  /*0a80*/  FMNMX R23, R22, R21, !PT ;  /* 0x0000001516177209 */ /* 0x000fc60007800000 */
[----:B------:R-:W-:Y:S01]  /*0a90*/  FMUL R21, R44, c[0x0][0x188] ;  /* 0x000062002c157a20 */ /* 0x000fe20000400000 */
[----:B------:R-:W-:Y:S01]  /*0aa0*/  FMNMX R22, R20, R23, !PT ;  /* 0x0000001714167209 */ /* 0x000fe20007800000 */
[----:B------:R-:W-:-:S03]  /*0ab0*/  FMUL R20, R45, c[0x0][0x188] ;  /* 0x000062002d147a20 */ /* 0x000fc60000400000 */
[----:B------:R-:W-:-:S03]  /*0ac0*/  FMNMX R23, R21, R22, !PT ;  /* 0x0000001615177209 */ /* 0x000fc60007800000 */
[----:B------:R-:W-:Y:S01]  /*0ad0*/  FMUL R21, R68, c[0x0][0x188] ;  /* 0x0000620044157a20 */ /* 0x000fe20000400000 */
[----:B------:R-:W-:Y:S01]  /*0ae0*/  FMNMX R22, R20, R23, !PT ;  /* 0x0000001714167209 */ /* 0x000fe20007800000 */
[----:B------:R-:W-:-:S03]  /*0af0*/  FMUL R20, R69, c[0x0][0x188] ;  /* 0x0000620045147a20 */ /* 0x000fc60000400000 */
[----:B------:R-:W-:-:S04]  /*0b00*/  FMNMX R21, R21, R22, !PT ;  /* 0x0000001615157209 */ /* 0x000fc80007800000 */
[----:B------:R-:W-:Y:S01]  /*0b10*/  FMNMX R24, R20, R21, !PT ;  /* 0x0000001514187209 */ /* 0x000fe20007800000 */
[----:B------:R-:W-:Y:S02]  /*0b20*/  FMUL R20, R66, c[0x0][0x188] ;  /* 0x0000620042147a20 */ /* 0x000fe40000400000 */
[----:B------:R-:W-:Y:S02]  /*0b30*/  FMUL R21, R67, c[0x0][0x188] ;  /* 0x0000620043157a20 */ /* 0x000fe40000400000 */
[----:B------:R-:W0:Y:S01]  /*0b40*/  SHFL.BFLY PT, R25, R24, 0x2, 0x1f ;  /* 0x0c401f0018197f89 */ /* 0x000e2200000e0000 */
[----:B------:R-:W-:Y:S02]  /*0b50*/  FMUL R22, R58, c[0x0][0x188] ;  /* 0x000062003a167a20 */ /* 0x000fe40000400000 */
[----:B------:R-:W-:Y:S01]  /*0b60*/  FMNMX R21, R20, R21, !PT ;  /* 0x0000001514157209 */ /* 0x000fe20007800000 */
[----:B------:R-:W-:-:S03]  /*0b70*/  FMUL R20, R59, c[0x0][0x188] ;  /* 0x000062003b147a20 */ /* 0x000fc60000400000 */
        /* <DEDUP_REMOVED lines=8> */
[----:B------:R-:W-:Y:S02]  /*0c00*/  FMNMX R21, R21, R22, !PT ;  /* 0x0000001615157209 */ /* 0x000fe40007800000 */
[----:B0-----:R-:W-:Y:S02]  /*0c10*/  FMNMX R25, R24, R25, !PT ;  /* 0x0000001918197209 */ /* 0x001fe40007800000 */
[----:B------:R-:W-:-:S03]  /*0c20*/  FMNMX R20, R20, R21, !PT ;  /* 0x0000001514147209 */ /* 0x000fc60007800000 */
[----:B------:R-:W0:Y:S04]  /*0c30*/  SHFL.BFLY PT, R24, R25, 0x1, 0x1f ;  /* 0x0c201f0019187f89 */ /* 0x000e2800000e0000 */
[----:B------:R-:W1:Y:S01]  /*0c40*/  SHFL.BFLY PT, R21, R20, 0x2, 0x1f ;  /* 0x0c401f0014157f89 */ /* 0x000e6200000e0000 */
[----:B0-----:R-:W-:-:S04]  /*0c50*/  FMNMX R24, R25, R24, !PT ;  /* 0x0000001819187209 */ /* 0x001fc80007800000 */
[----:B------:R-:W-:Y:S02]  /*0c60*/  FMNMX R60, R24, R89, !PT ;  /* 0x00000059183c7209 */ /* 0x000fe40007800000 */
[----:B-1----:R-:W-:-:S05]  /*0c70*/  FMNMX R24, R20, R21, !PT ;  /* 0x0000001514187209 */ /* 0x002fca0007800000 */
[----:B------:R-:W0:Y:S01]  /*0c80*/  SHFL.BFLY PT, R25, R24, 0x1, 0x1f ;  /* 0x0c201f0018197f89 */ /* 0x000e2200000e0000 */
[----:B------:R-:W-:-:S04]  /*0c90*/  FFMA R56, R56, c[0x0][0x188], -R60 ;  /* 0x0000620038387a23 */ /* 0x000fc8000000083c */
[----:B------:R-:W-:Y:S02]  /*0ca0*/  FMUL R21, R56, 1.4426950216293334961 ;  /* 0x3fb8aa3b38157820 */ /* 0x000fe40000400000 */
[--C-:B------:R-:W-:Y:S02]  /*0cb0*/  FFMA R64, R64, c[0x0][0x188], -R60.reuse ;  /* 0x0000620040407a23 */ /* 0x100fe4000000083c */
[--C-:B------:R-:W-:Y:S02]  /*0cc0*/  FFMA R65, R65, c[0x0][0x188], -R60.reuse ;  /* 0x0000620041417a23 */ /* 0x100fe4000000083c */
[--C-:B------:R-:W-:Y:S02]  /*0cd0*/  FFMA R45, R45, c[0x0][0x188], -R60.reuse ;  /* 0x000062002d2d7a23 */ /* 0x100fe4000000083c */
[----:B------:R-:W-:Y:S01]  /*0ce0*/  FFMA R57, R57, c[0x0][0x188], -R60 ;  /* 0x0000620039397a23 */ /* 0x000fe2000000083c */
[----:B0-----:R-:W-:Y:S01]  /*0cf0*/  FMNMX R56, R24, R25, !PT ;  /* 0x0000001918387209 */ /* 0x001fe20007800000 */
[----:B------:R-:W-:-:S03]  /*0d00*/  FADD R24, -R60, R89 ;  /* 0x000000593c187221 */ /* 0x000fc60000000100 */
[----:B------:R-:W-:Y:S01]  /*0d10*/  FMNMX R56, R56, R87, !PT ;  /* 0x0000005738387209 */ /* 0x000fe20007800000 */
[----:B------:R-:W-:Y:S02]  /*0d20*/  FMUL R24, R24, 1.4426950216293334961 ;  /* 0x3fb8aa3b18187820 */ /* 0x000fe40000400000 */
[----:B------:R-:W-:Y:S02]  /*0d30*/  FMUL R22, R64, 1.4426950216293334961 ;  /* 0x3fb8aa3b40167820 */ /* 0x000fe40000400000 */
[--C-:B------:R-:W-:Y:S02]  /*0d40*/  FFMA R67, R67, c[0x0][0x188], -R56.reuse ;  /* 0x0000620043437a23 */ /* 0x100fe40000000838 */
[--C-:B------:R-:W-:Y:S02]  /*0d50*/  FFMA R66, R66, c[0x0][0x188], -R56.reuse ;  /* 0x0000620042427a23 */ /* 0x100fe40000000838 */
[----:B------:R-:W-:Y:S02]  /*0d60*/  FMUL R23, R65, 1.4426950216293334961 ;  /* 0x3fb8aa3b41177820 */ /* 0x000fe40000400000 */
[----:B------:R-:W-:-:S02]  /*0d70*/  FFMA R58, R58, c[0x0][0x188], -R56 ;  /* 0x000062003a3a7a23 */ /* 0x000fc40000000838 */
[----:B------:R-:W-:Y:S02]  /*0d80*/  FFMA R59, R59, c[0x0][0x188], -R56 ;  /* 0x000062003b3b7a23 */ /* 0x000fe40000000838 */
[----:B------:R-:W-:Y:S02]  /*0d90*/  FADD R27, -R56, R87 ;  /* 0x00000057381b7221 */ /* 0x000fe40000000100 */
[----:B------:R-:W-:Y:S01]  /*0da0*/  FMUL R45, R45, 1.4426950216293334961 ;  /* 0x3fb8aa3b2d2d7820 */ /* 0x000fe20000400000 */
[----:B--2---:R-:W-:Y:S04]  /*0db0*/  STS.U16 [R8+0x800], R91 ;  /* 0x0008005b08007388 */ /* 0x004fe80000000400 */
[----:B---3--:R-:W-:Y:S04]  /*0dc0*/  STS.U16 [R8+0xa00], R93 ;  /* 0x000a005d08007388 */ /* 0x008fe80000000400 */
[----:B----4-:R-:W-:Y:S04]  /*0dd0*/  STS.U16 [R8+0xc00], R95 ;  /* 0x000c005f08007388 */ /* 0x010fe80000000400 */
[----:B-----5:R-:W-:Y:S04]  /*0de0*/  STS.U16 [R8+0xe00], R97 ;  /* 0x000e006108007388 */ /* 0x020fe80000000400 */
[----:B------:R-:W-:Y:S01]  /*0df0*/  BAR.SYNC.DEFER_BLOCKING 0x0 ;  /* 0x0000000000007b1d */ /* 0x000fe20000010000 */
[----:B------:R-:W-:-:S02]  /*0e00*/  FMUL R20, R57, 1.4426950216293334961 ;  /* 0x3fb8aa3b39147820 */ /* 0x000fc40000400000 */
[--C-:B------:R-:W-:Y:S02]  /*0e10*/  FFMA R68, R68, c[0x0][0x188], -R60.reuse ;  /* 0x0000620044447a23 */ /* 0x100fe4000000083c */
[----:B------:R-:W-:Y:S01]  /*0e20*/  FMUL R67, R67, 1.4426950216293334961 ;  /* 0x3fb8aa3b43437820 */ /* 0x000fe20000400000 */
[----:B------:R0:W-:Y:S01]  /*0e30*/  MUFU.EX2 R63, R24 ;  /* 0x00000018003f7308 */ /* 0x0001e20000000800 */
[----:B------:R-:W-:Y:S02]  /*0e40*/  FMUL R66, R66, 1.4426950216293334961 ;  /* 0x3fb8aa3b42427820 */ /* 0x000fe40000400000 */
[----:B------:R-:W-:Y:S02]  /*0e50*/  FMUL R25, R59, 1.4426950216293334961 ;  /* 0x3fb8aa3b3b197820 */ /* 0x000fe40000400000 */
[----:B------:R-:W-:Y:S01]  /*0e60*/  FMUL R27, R27, 1.4426950216293334961 ;  /* 0x3fb8aa3b1b1b7820 */ /* 0x000fe20000400000 */
[----:B------:R-:W1:Y:S01]  /*0e70*/  LDSM.16.M88.4 R32, [R10+0x800] ;  /* 0x000800000a20783b */ /* 0x000e620000000200 */
[----:B0-----:R-:W-:Y:S01]  /*0e80*/  FMUL R24, R58, 1.4426950216293334961 ;  /* 0x3fb8aa3b3a187820 */ /* 0x001fe20000400000 */
[----:B------:R-:W-:Y:S01]  /*0e90*/  MUFU.EX2 R22, R22 ;  /* 0x0000001600167308 */ /* 0x000fe20000000800 */
[----:B------:R-:W-:Y:S01]  /*0ea0*/  FMUL R61, R68, 1.4426950216293334961 ;  /* 0x3fb8aa3b443d7820 */ /* 0x000fe20000400000 */
[----:B------:R-:W0:Y:S06]  /*0eb0*/  LDSM.16.M88.4 R28, [R10+0xa00] ;  /* 0x000a00000a1c783b */ /* 0x000e2c0000000200 */
[----:B------:R-:W2:Y:S01]  /*0ec0*/  MUFU.EX2 R23, R23 ;  /* 0x0000001700177308 */ /* 0x000ea20000000800 */
[----:B------:R-:W-:-:S07]  /*0ed0*/  FFMA R44, R44, c[0x0][0x188], -R60 ;  /* 0x000062002c2c7a23 */ /* 0x000fce000000083c */
[----:B------:R-:W-:Y:S01]  /*0ee0*/  MUFU.EX2 R62, R45 ;  /* 0x0000002d003e7308 */ /* 0x000fe20000000800 */
[----:B------:R-:W-:-:S07]  /*0ef0*/  FFMA R46, R46, c[0x0][0x188], -R56 ;  /* 0x000062002e2e7a23 */ /* 0x000fce0000000838 */
[----:B------:R3:W-:Y:S01]  /*0f00*/  MUFU.EX2 R45, R66 ;  /* 0x00000042002d7308 */ /* 0x0007e20000000800 */
[----:B------:R-:W-:-:S07]  /*0f10*/  FFMA R47, R47, c[0x0][0x188], -R56 ;  /* 0x000062002f2f7a23 */ /* 0x000fce0000000838 */
[----:B------:R-:W4:Y:S08]  /*0f20*/  MUFU.EX2 R26, R67 ;  /* 0x00000043001a7308 */ /* 0x000f300000000800 */
[----:B------:R-:W-:Y:S08]  /*0f30*/  MUFU.EX2 R21, R21 ;  /* 0x0000001500157308 */ /* 0x000ff00000000800 */
[----:B------:R-:W-:Y:S08]  /*0f40*/  MUFU.EX2 R20, R20 ;  /* 0x0000001400147308 */ /* 0x000ff00000000800 */
[----:B------:R-:W-:Y:S08]  /*0f50*/  MUFU.EX2 R68, R24 ;  /* 0x0000001800447308 */ /* 0x000ff00000000800 */
[----:B------:R-:W5:Y:S08]  /*0f60*/  MUFU.EX2 R67, R25 ;  /* 0x0000001900437308 */ /* 0x000f700000000800 */
[----:B------:R-:W0:Y:S01]  /*0f70*/  MUFU.EX2 R58, R27 ;  /* 0x0000001b003a7308 */ /* 0x000e220000000800 */
[----:B------:R-:W-:-:S02]  /*0f80*/  FMUL R44, R44, 1.4426950216293334961 ;  /* 0x3fb8aa3b2c2c7820 */ /* 0x000fc40000400000 */
[----:B------:R-:W-:Y:S02]  /*0f90*/  FMUL R46, R46, 1.4426950216293334961 ;  /* 0x3fb8aa3b2e2e7820 */ /* 0x000fe40000400000 */
[----:B------:R-:W-:Y:S02]  /*0fa0*/  FFMA R70, R70, c[0x0][0x188], -R56 ;  /* 0x0000620046467a23 */ /* 0x000fe40000000838 */
[----:B---3--:R-:W-:Y:S01]  /*0fb0*/  FMUL R66, R47, 1.4426950216293334961 ;  /* 0x3fb8aa3b2f427820 */ /* 0x008fe20000400000 */
[----:B------:R3:W0:Y:S01]  /*0fc0*/  MUFU.EX2 R57, R44 ;  /* 0x0000002c00397308 */ /* 0x0006220000000800 */
[----:B------:R-:W-:Y:S02]  /*0fd0*/  FFMA R69, R69, c[0x0][0x188], -R60 ;  /* 0x0000620045457a23 */ /* 0x000fe4000000083c */
[----:B--2---:R-:W-:Y:S02]  /*0fe0*/  FADD R86, R22, R23 ;  /* 0x0000001716567221 */ /* 0x004fe40000000000 */
[----:B------:R-:W-:-:S03]  /*0ff0*/  FMUL R65, R70, 1.4426950216293334961 ;  /* 0x3fb8aa3b46417820 */ /* 0x000fc60000400000 */
[----:B------:R2:W1:Y:S01]  /*1000*/  MUFU.EX2 R59, R46 ;  /* 0x0000002e003b7308 */ /* 0x0004620000000800 */
[----:B---3--:R-:W-:Y:S01]  /*1010*/  F2FP.BF16.PACK_AB R44, R23, R22 ;  /* 0x00000016172c723e */ /* 0x008fe200000010ff */
[----:B----4-:R-:W-:Y:S01]  /*1020*/  FADD R23, R45, R26 ;  /* 0x0000001a2d177221 */ /* 0x010fe20000000000 */
[----:B------:R-:W-:Y:S01]  /*1030*/  F2FP.BF16.PACK_AB R45, R26, R45 ;  /* 0x0000002d1a2d723e */ /* 0x000fe200000010ff */
[----:B------:R-:W-:Y:S01]  /*1040*/  FFMA R71, R71, c[0x0][0x188], -R56 ;  /* 0x0000620047477a23 */ /* 0x000fe20000000838 */
[----:B-----5:R-:W-:Y:S01]  /*1050*/  F2FP.BF16.PACK_AB R47, R67, R68 ;  /* 0x00000044432f723e */ /* 0x020fe200000010ff */
[C---:B------:R-:W-:Y:S01]  /*1060*/  FMUL R48, R63.reuse, R48 ;  /* 0x000000303f307220 */ /* 0x040fe20000400000 */
[----:B------:R-:W3:Y:S01]  /*1070*/  LDSM.16.M88.4 R24, [R10+0xc00] ;  /* 0x000c00000a18783b */ /* 0x000ee20000000200 */
[----:B------:R-:W4:Y:S01]  /*1080*/  MUFU.EX2 R66, R66 ;  /* 0x0000004200427308 */ /* 0x000f220000000800 */
[----:B------:R-:W-:Y:S01]  /*1090*/  FMUL R49, R63, R49 ;  /* 0x000000313f317220 */ /* 0x000fe20000400000 */
[----:B--2---:R-:W-:Y:S01]  /*10a0*/  F2FP.BF16.PACK_AB R46, R20, R21 ;  /* 0x00000015142e723e */ /* 0x004fe200000010ff */
[----:B0-----:R-:W-:-:S02]  /*10b0*/  FMUL R50, R58, R50 ;  /* 0x000000323a327220 */ /* 0x001fc40000400000 */
[----:B------:R-:W-:Y:S02]  /*10c0*/  FMUL R51, R58, R51 ;  /* 0x000000333a337220 */ /* 0x000fe40000400000 */
[----:B------:R-:W-:Y:S01]  /*10d0*/  FMUL R64, R69, 1.4426950216293334961 ;  /* 0x3fb8aa3b45407820 */ /* 0x000fe20000400000 */
[----:B------:R-:W0:Y:S01]  /*10e0*/  MUFU.EX2 R61, R61 ;  /* 0x0000003d003d7308 */ /* 0x000e220000000800 */
[----:B------:R-:W-:Y:S02]  /*10f0*/  FADD R69, R21, R86 ;  /* 0x0000005615457221 */ /* 0x000fe40000000000 */
[----:B------:R-:W-:Y:S02]  /*1100*/  FADD R22, R68, R23 ;  /* 0x0000001744167221 */ /* 0x000fe40000000000 */
[----:B------:R-:W-:-:S03]  /*1110*/  FMUL R71, R71, 1.4426950216293334961 ;  /* 0x3fb8aa3b47477820 */ /* 0x000fc60000400000 */
[----:B------:R-:W2:Y:S01]  /*1120*/  MUFU.EX2 R65, R65 ;  /* 0x0000004100417308 */ /* 0x000ea20000000800 */
[----:B-1----:R-:W-:Y:S01]  /*1130*/  HMMA.16816.F32.BF16 R48, R44, R32, R48 ;  /* 0x000000202c30723c */ /* 0x002fe20000041830 */
[----:B------:R-:W-:Y:S02]  /*1140*/  FADD R68, R20, R69 ;  /* 0x0000004514447221 */ /* 0x000fe40000000000 */
[----:B------:R-:W-:Y:S02]  /*1150*/  FADD R70, R67, R22 ;  /* 0x0000001643467221 */ /* 0x000fe40000000000 */
[----:B------:R-:W-:Y:S02]  /*1160*/  LDSM.16.M88.4 R20, [R10+0xe00] ;  /* 0x000e00000a14783b */ /* 0x000fe40000000200 */
[----:B------:R-:W1:Y:S01]  /*1170*/  MUFU.EX2 R64, R64 ;  /* 0x0000004000407308 */ /* 0x000e620000000800 */
[----:B------:R-:W-:Y:S02]  /*1180*/  FADD R33, R57, R68 ;  /* 0x0000004439217221 */ /* 0x000fe40000000000 */
[----:B------:R-:W-:-:S05]  /*1190*/  FADD R67, R59, R70 ;  /* 0x000000463b437221 */ /* 0x000fca0000000000 */
[----:B------:R-:W5:Y:S01]  /*11a0*/  MUFU.EX2 R32, R71 ;  /* 0x0000004700207308 */ /* 0x000f620000000800 */
[----:B------:R-:W-:Y:S02]  /*11b0*/  FADD R68, R62, R33 ;  /* 0x000000213e447221 */ /* 0x000fe40000000000 */
[----:B----4-:R-:W-:Y:S02]  /*11c0*/  FADD R70, R66, R67 ;  /* 0x0000004342467221 */ /* 0x010fe40000000000 */
[----:B0-----:R-:W-:Y:S02]  /*11d0*/  FADD R33, R61, R68 ;  /* 0x000000443d217221 */ /* 0x001fe40000000000 */
[----:B--2---:R-:W-:Y:S02]  /*11e0*/  FADD R67, R65, R70 ;  /* 0x0000004641437221 */ /* 0x004fe40000000000 */
[C---:B------:R-:W-:Y:S02]  /*11f0*/  FMUL R52, R63.reuse, R52 ;  /* 0x000000343f347220 */ /* 0x040fe40000400000 */
[----:B------:R-:W-:-:S02]  /*1200*/  FMUL R53, R63, R53 ;  /* 0x000000353f357220 */ /* 0x000fc40000400000 */
[C---:B------:R-:W-:Y:S02]  /*1210*/  FMUL R54, R58.reuse, R54 ;  /* 0x000000363a367220 */ /* 0x040fe40000400000 */
[----:B------:R-:W-:Y:S02]  /*1220*/  FMUL R55, R58, R55 ;  /* 0x000000373a377220 */ /* 0x000fe40000400000 */
[----:B-1----:R-:W-:Y:S02]  /*1230*/  FADD R33, R64, R33 ;  /* 0x0000002140217221 */ /* 0x002fe40000000000 */
[----:B-----5:R-:W-:-:S03]  /*1240*/  FADD R67, R32, R67 ;  /* 0x0000004320437221 */ /* 0x020fc60000000000 */
[----:B------:R-:W-:Y:S01]  /*1250*/  HMMA.16816.F32.BF16 R52, R44, R28, R52 ;  /* 0x0000001c2c34723c */ /* 0x000fe20000041834 */
[----:B------:R-:W0:Y:S04]  /*1260*/  SHFL.BFLY PT, R28, R33, 0x2, 0x1f ;  /* 0x0c401f00211c7f89 */ /* 0x000e2800000e0000 */
[----:B------:R-:W1:Y:S01]  /*1270*/  SHFL.BFLY PT, R68, R67, 0x2, 0x1f ;  /* 0x0c401f0043447f89 */ /* 0x000e6200000e0000 */
[C---:B------:R-:W-:Y:S02]  /*1280*/  FMUL R40, R63.reuse, R40 ;  /* 0x000000283f287220 */ /* 0x040fe40000400000 */
[----:B------:R-:W-:Y:S02]  /*1290*/  FMUL R41, R63, R41 ;  /* 0x000000293f297220 */ /* 0x000fe40000400000 */
[----:B------:R-:W-:-:S02]  /*12a0*/  FMUL R42, R58, R42 ;  /* 0x0000002a3a2a7220 */ /* 0x000fc40000400000 */
[C---:B------:R-:W-:Y:S02]  /*12b0*/  FMUL R43, R58.reuse, R43 ;  /* 0x0000002b3a2b7220 */ /* 0x040fe40000400000 */
[C---:B------:R-:W-:Y:S02]  /*12c0*/  FMUL R36, R63.reuse, R36 ;  /* 0x000000243f247220 */ /* 0x040fe40000400000 */
[----:B------:R-:W-:Y:S02]  /*12d0*/  FMUL R37, R63, R37 ;  /* 0x000000253f257220 */ /* 0x000fe40000400000 */
[C---:B------:R-:W-:Y:S02]  /*12e0*/  FMUL R38, R58.reuse, R38 ;  /* 0x000000263a267220 */ /* 0x040fe40000400000 */
[----:B------:R-:W-:Y:S01]  /*12f0*/  FMUL R39, R58, R39 ;  /* 0x000000273a277220 */ /* 0x000fe20000400000 */
[----:B---3--:R-:W-:Y:S01]  /*1300*/  HMMA.16816.F32.BF16 R40, R44, R24, R40 ;  /* 0x000000182c28723c */ /* 0x008fe20000041828 */
[----:B0-----:R-:W-:-:S02]  /*1310*/  FADD R28, R33, R28 ;  /* 0x0000001c211c7221 */ /* 0x001fc40000000000 */
[----:B-1----:R-:W-:-:S05]  /*1320*/  FADD R68, R67, R68 ;  /* 0x0000004443447221 */ /* 0x002fca0000000000 */
[----:B------:R-:W-:Y:S01]  /*1330*/  HMMA.16816.F32.BF16 R36, R44, R20, R36 ;  /* 0x000000142c24723c */ /* 0x000fe20000041824 */
[----:B------:R-:W0:Y:S04]  /*1340*/  SHFL.BFLY PT, R21, R28, 0x1, 0x1f ;  /* 0x0c201f001c157f89 */ /* 0x000e2800000e0000 */
[----:B------:R-:W1:Y:S01]  /*1350*/  SHFL.BFLY PT, R25, R68, 0x1, 0x1f ;  /* 0x0c201f0044197f89 */ /* 0x000e6200000e0000 */
[----:B------:R-:W-:-:S04]  /*1360*/  IADD3 R11, R11, 0x20, RZ ;  /* 0x000000200b0b7810 */ /* 0x000fc80007ffe0ff */
[----:B------:R-:W-:Y:S02]  /*1370*/  ISETP.GE.AND P0, PT, R11, c[0x0][0x1d0], PT ;  /* 0x000074000b007a0c */ /* 0x000fe40003f06270 */
[----:B------:R-:W-:Y:S02]  /*1380*/  F2FP.BF16.PACK_AB R44, R62, R57 ;  /* 0x000000393e2c723e */ /* 0x000fe400000010ff */
[----:B------:R-:W-:Y:S02]  /*1390*/  F2FP.BF16.PACK_AB R45, R66, R59 ;  /* 0x0000003b422d723e */ /* 0x000fe400000010ff */
[----:B------:R-:W-:Y:S02]  /*13a0*/  F2FP.BF16.PACK_AB R46, R64, R61 ;  /* 0x0000003d402e723e */ /* 0x000fe400000010ff */
[----:B------:R-:W-:Y:S02]  /*13b0*/  F2FP.BF16.PACK_AB R47, R32, R65 ;  /* 0x00000041202f723e */ /* 0x000fe400000010ff */
[----:B------:R-:W-:Y:S01]  /*13c0*/  MOV R20, 0x20 ;  /* 0x0000002000147802 */ /* 0x000fe20000000f00 */
[----:B0-----:R-:W-:-:S04]  /*13d0*/  FADD R21, R28, R21 ;  /* 0x000000151c157221 */ /* 0x001fc80000000000 */
[----:B------:R-:W-:Y:S01]  /*13e0*/  HMMA.16816.F32.BF16 R48, R44, R34, R48 ;  /* 0x000000222c30723c */ /* 0x000fe20000041830 */
[----:B-1----:R-:W-:Y:S01]  /*13f0*/  FADD R25, R68, R25 ;  /* 0x0000001944197221 */ /* 0x002fe20000000000 */
[----:B------:R-:W-:Y:S01]  /*1400*/  MOV R89, R60 ;  /* 0x0000003c00597202 */ /* 0x000fe20000000f00 */
[----:B------:R-:W-:-:S05]  /*1410*/  IMAD R9, R20, c[0x0][0x1b4], R9 ;  /* 0x00006d0014097a24 */ /* 0x000fca00078e0209 */
[----:B------:R-:W-:Y:S01]  /*1420*/  HMMA.16816.F32.BF16 R52, R44, R30, R52 ;  /* 0x0000001e2c34723c */ /* 0x000fe20000041834 */
[----:B------:R-:W-:Y:S01]  /*1430*/  IMAD R16, R20, c[0x0][0x1a4], R16 ;  /* 0x0000690014107a24 */ /* 0x000fe200078e0210 */
[----:B------:R-:W-:Y:S01]  /*1440*/  MOV R87, R56 ;  /* 0x0000003800577202 */ /* 0x000fe20000000f00 */
[----:B------:R-:W-:Y:S02]  /*1450*/  FFMA R12, R63, R12, R21 ;  /* 0x0000000c3f0c7223 */ /* 0x000fe40000000015 */
[----:B------:R-:W-:-:S03]  /*1460*/  FFMA R17, R58, R17, R25 ;  /* 0x000000113a117223 */ /* 0x000fc60000000019 */
[C---:B------:R-:W-:Y:S08]  /*1470*/  HMMA.16816.F32.BF16 R40, R44.reuse, R26, R40 ;  /* 0x0000001a2c28723c */ /* 0x040ff00000041828 */
[----:B------:R-:W-:Y:S01]  /*1480*/  HMMA.16816.F32.BF16 R36, R44, R22, R36 ;  /* 0x000000162c24723c */ /* 0x000fe20000041824 */
[----:B------:R-:W-:Y:S07]  /*1490*/  @!P0 BRA `(.L_x_1) ;  /* 0xfffff34000008947 */ /* 0x000fee000383ffff */
.L_x_0:
[C---:B------:R-:W-:Y:S01]  /*14a0*/  FSETP.GT.AND P6, PT, |R12|.reuse, 8.50705917302346158658e+37, PT ;  /* 0x7e8000000c00780b */ /* 0x040fe20003fc4200 */
[C---:B------:R-:W-:Y:S01]  /*14b0*/  FMUL R9, R12.reuse, 8388608 ;  /* 0x4b0000000c097820 */ /* 0x040fe20000400000 */
[----:B------:R-:W-:Y:S01]  /*14c0*/  FSETP.GEU.AND P5, PT, |R12|, 1.175494350822287508e-38, PT ;  /* 0x008000000c00780b */ /* 0x000fe20003fae200 */
[----:B------:R-:W-:Y:S01]  /*14d0*/  IMAD R25, R2, c[0x0][0x1c0], RZ ;  /* 0x0000700002197a24 */ /* 0x000fe200078e02ff */
[----:B------:R-:W-:Y:S01]  /*14e0*/  FSETP.GT.AND P2, PT, |R17|, 8.50705917302346158658e+37, PT ;  /* 0x7e8000001100780b */ /* 0x000fe20003f44200 */
[----:B------:R-:W-:Y:S01]  /*14f0*/  IMAD R26, R3, c[0x0][0x1c4], RZ ;  /* 0x00007100031a7a24 */ /* 0x000fe200078e02ff */
[----:B------:R-:W-:Y:S01]  /*1500*/  SHF.R.U32.HI R6, RZ, 0x1, R6 ;  /* 0x00000001ff067819 */ /* 0x000fe20000011606 */
[----:B------:R-:W-:Y:S01]  /*1510*/  BAR.SYNC.DEFER_BLOCKING 0x0 ;  /* 0x0000000000007b1d */ /* 0x000fe20000010000 */
[----:B------:R-:W-:-:S02]  /*1520*/  FSETP.GEU.AND P1, PT, R12, 1.175494350822287508e-38, PT ;  /* 0x008000000c00780b */ /* 0x000fc40003f2e000 */
[C---:B------:R-:W-:Y:S02]  /*1530*/  FSETP.GEU.AND P4, PT, |R17|.reuse, 1.175494350822287508e-38, PT ;  /* 0x008000001100780b */ /* 0x040fe40003f8e200 */
[----:B------:R-:W-:Y:S01]  /*1540*/  SHF.L.U32 R8, R0, 0x7, RZ ;  /* 0x0000000700087819 */ /* 0x000fe200000006ff */
[----:B------:R-:W-:Y:S01]  /*1550*/  @P6 FMUL R52, R52, 0.25 ;  /* 0x3e80000034346820 */ /* 0x000fe20000400000 */
[----:B------:R-:W-:Y:S01]  /*1560*/  LOP3.LUT R15, R6, 0x1f8, R13, 0x78, !PT ;  /* 0x000001f8060f7812 */ /* 0x000fe200078e780d */
[----:B------:R-:W-:Y:S01]  /*1570*/  FMUL R6, R17, 8388608 ;  /* 0x4b00000011067820 */ /* 0x000fe20000400000 */
[----:B------:R-:W-:Y:S01]  /*1580*/  FSEL R34, R9, R12, !P1 ;  /* 0x0000000c09227208 */ /* 0x000fe20004800000 */
[----:B------:R-:W-:Y:S01]  /*1590*/  @P6 FMUL R12, R12, 0.25 ;  /* 0x3e8000000c0c6820 */ /* 0x000fe20000400000 */
[C---:B------:R-:W-:Y:S01]  /*15a0*/  FSETP.GEU.AND P0, PT, R17.reuse, 1.175494350822287508e-38, PT ;  /* 0x008000001100780b */ /* 0x040fe20003f0e000 */
[----:B------:R-:W-:Y:S01]  /*15b0*/  @P6 FMUL R48, R48, 0.25 ;  /* 0x3e80000030306820 */ /* 0x000fe20000400000 */
[----:B------:R-:W-:Y:S01]  /*15c0*/  LOP3.LUT R10, R8, 0x600, RZ, 0xc0, !PT ;  /* 0x00000600080a7812 */ /* 0x000fe200078ec0ff */
[----:B------:R-:W-:Y:S01]  /*15d0*/  @!P5 FMUL R12, R12, 16777216 ;  /* 0x4b8000000c0cd820 */ /* 0x000fe20000400000 */
[----:B------:R-:W-:Y:S01]  /*15e0*/  FSEL R6, R6, R17, !P0 ;  /* 0x0000001106067208 */ /* 0x000fe20004000000 */
[----:B------:R-:W-:Y:S01]  /*15f0*/  @P2 FMUL R17, R17, 0.25 ;  /* 0x3e80000011112820 */ /* 0x000fe20000400000 */
[----:B------:R-:W-:Y:S01]  /*1600*/  IADD3 R32, R10, R15, RZ ;  /* 0x0000000f0a207210 */ /* 0x000fe20007ffe0ff */
[----:B------:R-:W-:Y:S01]  /*1610*/  @!P5 FMUL R52, R52, 16777216 ;  /* 0x4b8000003434d820 */ /* 0x000fe20000400000 */
[----:B------:R-:W0:Y:S01]  /*1620*/  MUFU.RCP R10, R12 ;  /* 0x0000000c000a7308 */ /* 0x000e220000001000 */
[----:B------:R-:W-:Y:S01]  /*1630*/  @!P4 FMUL R17, R17, 16777216 ;  /* 0x4b8000001111c820 */ /* 0x000fe20000400000 */
[----:B------:R-:W-:Y:S01]  /*1640*/  SHF.L.U32 R8, R25, 0x1, RZ ;  /* 0x0000000119087819 */ /* 0x000fe200000006ff */
[----:B------:R-:W-:Y:S01]  /*1650*/  @!P5 FMUL R48, R48, 16777216 ;  /* 0x4b8000003030d820 */ /* 0x000fe20000400000 */
[----:B------:R-:W-:Y:S01]  /*1660*/  SHF.L.U32 R11, R26, 0x1, RZ ;  /* 0x000000011a0b7819 */ /* 0x000fe200000006ff */
[----:B------:R-:W-:Y:S01]  /*1670*/  @P2 FMUL R39, R39, 0.25 ;  /* 0x3e80000027272820 */ /* 0x000fe20000400000 */
[----:B------:R-:W-:Y:S01]  /*1680*/  LOP3.LUT R14, R14, 0x260, RZ, 0xc0, !PT ;  /* 0x000002600e0e7812 */ /* 0x000fe200078ec0ff */
[----:B------:R-:W-:Y:S01]  /*1690*/  @P2 FMUL R38, R38, 0.25 ;  /* 0x3e80000026262820 */ /* 0x000fe20000400000 */
[----:B------:R-:W1:Y:S01]  /*16a0*/  MUFU.RCP R9, R17 ;  /* 0x0000001100097308 */ /* 0x000e620000001000 */
[----:B------:R-:W-:Y:S01]  /*16b0*/  @P2 FMUL R43, R43, 0.25 ;  /* 0x3e8000002b2b2820 */ /* 0x000fe20000400000 */
[----:B------:R-:W-:Y:S01]  /*16c0*/  LOP3.LUT R13, R13, 0x38, RZ, 0xc0, !PT ;  /* 0x000000380d0d7812 */ /* 0x000fe200078ec0ff */
[----:B------:R-:W-:-:S02]  /*16d0*/  @P2 FMUL R42, R42, 0.25 ;  /* 0x3e8000002a2a2820 */ /* 0x000fc40000400000 */
[----:B------:R-:W-:Y:S02]  /*16e0*/  @P2 FMUL R55, R55, 0.25 ;  /* 0x3e80000037372820 */ /* 0x000fe40000400000 */
[----:B------:R-:W-:Y:S02]  /*16f0*/  @P2 FMUL R54, R54, 0.25 ;  /* 0x3e80000036362820 */ /* 0x000fe40000400000 */
[----:B------:R-:W-:Y:S02]  /*1700*/  @P2 FMUL R51, R51, 0.25 ;  /* 0x3e80000033332820 */ /* 0x000fe40000400000 */
[----:B------:R-:W-:Y:S01]  /*1710*/  @P2 FMUL R50, R50, 0.25 ;  /* 0x3e80000032322820 */ /* 0x000fe20000400000 */
[----:B------:R-:W-:Y:S01]  /*1720*/  IADD3 R8, P2, P3, R11, c[0x0][0x178], R8 ;  /* 0x00005e000b087a10 */ /* 0x000fe20007b5e008 */
[----:B------:R-:W-:Y:S02]  /*1730*/  @P6 FMUL R36, R36, 0.25 ;  /* 0x3e80000024246820 */ /* 0x000fe40000400000 */
[----:B------:R-:W-:-:S02]  /*1740*/  @P6 FMUL R40, R40, 0.25 ;  /* 0x3e80000028286820 */ /* 0x000fc40000400000 */
[C---:B0-----:R-:W-:Y:S02]  /*1750*/  FMUL R21, R10.reuse, R52 ;  /* 0x000000340a157220 */ /* 0x041fe40000400000 */
[----:B------:R-:W-:Y:S02]  /*1760*/  FMUL R24, R10, R48 ;  /* 0x000000300a187220 */ /* 0x000fe40000400000 */
[----:B------:R-:W-:Y:S02]  /*1770*/  @!P4 FMUL R39, R39, 16777216 ;  /* 0x4b8000002727c820 */ /* 0x000fe40000400000 */
[----:B------:R-:W-:Y:S01]  /*1780*/  @!P4 FMUL R38, R38, 16777216 ;  /* 0x4b8000002626c820 */ /* 0x000fe20000400000 */
[----:B------:R-:W-:Y:S01]  /*1790*/  F2FP.BF16.PACK_AB R28, R21, R24 ;  /* 0x00000018151c723e */ /* 0x000fe200000010ff */
[----:B------:R-:W-:Y:S01]  /*17a0*/  @!P4 FMUL R43, R43, 16777216 ;  /* 0x4b8000002b2bc820 */ /* 0x000fe20000400000 */
[----:B------:R-:W-:Y:S01]  /*17b0*/  SHF.L.U32 R24, R0, 0x2, RZ ;  /* 0x0000000200187819 */ /* 0x000fe200000006ff */
[----:B------:R-:W-:-:S02]  /*17c0*/  @!P4 FMUL R42, R42, 16777216 ;  /* 0x4b8000002a2ac820 */ /* 0x000fc40000400000 */
[----:B------:R-:W-:Y:S02]  /*17d0*/  @!P4 FMUL R55, R55, 16777216 ;  /* 0x4b8000003737c820 */ /* 0x000fe40000400000 */
[----:B------:R-:W-:Y:S02]  /*17e0*/  @!P4 FMUL R54, R54, 16777216 ;  /* 0x4b8000003636c820 */ /* 0x000fe40000400000 */
[----:B------:R-:W-:Y:S02]  /*17f0*/  @!P4 FMUL R51, R51, 16777216 ;  /* 0x4b8000003333c820 */ /* 0x000fe40000400000 */
[----:B------:R-:W-:Y:S01]  /*1800*/  @!P4 FMUL R50, R50, 16777216 ;  /* 0x4b8000003232c820 */ /* 0x000fe20000400000 */
[----:B------:R-:W-:Y:S01]  /*1810*/  LOP3.LUT P4, RZ, R0, 0xe0, RZ, 0xc0, !PT ;  /* 0x000000e000ff7812 */ /* 0x000fe2000788c0ff */
[----:B------:R-:W-:Y:S01]  /*1820*/  @!P5 FMUL R36, R36, 16777216 ;  /* 0x4b8000002424d820 */ /* 0x000fe20000400000 */
[----:B------:R-:W-:Y:S01]  /*1830*/  SHF.R.U32.HI R0, RZ, 0x1, R0 ;  /* 0x00000001ff007819 */ /* 0x000fe20000011600 */
[----:B------:R-:W-:-:S02]  /*1840*/  @!P5 FMUL R40, R40, 16777216 ;  /* 0x4b8000002828d820 */ /* 0x000fc40000400000 */
[----:B------:R-:W-:Y:S01]  /*1850*/  @P6 FMUL R37, R37, 0.25 ;  /* 0x3e80000025256820 */ /* 0x000fe20000400000 */
[----:B------:R-:W-:Y:S01]  /*1860*/  LOP3.LUT R0, R0, 0x4, RZ, 0xc0, !PT ;  /* 0x0000000400007812 */ /* 0x000fe200078ec0ff */
[----:B------:R-:W-:Y:S02]  /*1870*/  @P6 FMUL R41, R41, 0.25 ;  /* 0x3e80000029296820 */ /* 0x000fe40000400000 */
[C---:B-1----:R-:W-:Y:S02]  /*1880*/  FMUL R12, R9.reuse, R39 ;  /* 0x00000027090c7220 */ /* 0x042fe40000400000 */
[C---:B------:R-:W-:Y:S02]  /*1890*/  FMUL R11, R9.reuse, R38 ;  /* 0x00000026090b7220 */ /* 0x040fe40000400000 */
[C---:B------:R-:W-:Y:S02]  /*18a0*/  FMUL R17, R9.reuse, R43 ;  /* 0x0000002b09117220 */ /* 0x040fe40000400000 */
[----:B------:R-:W-:-:S02]  /*18b0*/  FMUL R16, R9, R42 ;  /* 0x0000002a09107220 */ /* 0x000fc40000400000 */
[C---:B------:R-:W-:Y:S02]  /*18c0*/  FMUL R19, R9.reuse, R55 ;  /* 0x0000003709137220 */ /* 0x040fe40000400000 */
[C---:B------:R-:W-:Y:S02]  /*18d0*/  FMUL R20, R9.reuse, R54 ;  /* 0x0000003609147220 */ /* 0x040fe40000400000 */
[C---:B------:R-:W-:Y:S02]  /*18e0*/  FMUL R22, R9.reuse, R51 ;  /* 0x0000003309167220 */ /* 0x040fe40000400000 */
[----:B------:R-:W-:Y:S01]  /*18f0*/  FMUL R23, R9, R50 ;  /* 0x0000003209177220 */ /* 0x000fe20000400000 */
[----:B------:R-:W-:Y:S01]  /*1900*/  LOP3.LUT R9, R14, 0x38, R7, 0x78, !PT ;  /* 0x000000380e097812 */ /* 0x000fe200078e7807 */
[----:B------:R-:W-:Y:S01]  /*1910*/  @P6 FMUL R53, R53, 0.25 ;  /* 0x3e80000035356820 */ /* 0x000fe20000400000 */
[----:B------:R-:W-:Y:S01]  /*1920*/  F2FP.BF16.PACK_AB R22, R19, R22 ;  /* 0x000000161316723e */ /* 0x000fe200000010ff */
[----:B------:R-:W-:Y:S01]  /*1930*/  @P6 FMUL R49, R49, 0.25 ;  /* 0x3e80000031316820 */ /* 0x000fe20000400000 */
[----:B------:R-:W-:Y:S01]  /*1940*/  LOP3.LUT R27, R9, 0x80, R24, 0xf8, !PT ;  /* 0x00000080091b7812 */ /* 0x000fe200078ef818 */
[----:B------:R-:W-:Y:S01]  /*1950*/  FMUL R15, R10, R36 ;  /* 0x000000240a0f7220 */ /* 0x000fe20000400000 */
[----:B------:R-:W-:Y:S01]  /*1960*/  IADD3 R9, R34, -0x3f3504f3, RZ ;  /* 0xc0cafb0d22097810 */ /* 0x000fe20007ffe0ff */
[----:B------:R-:W-:Y:S01]  /*1970*/  FMUL R18, R10, R40 ;  /* 0x000000280a127220 */ /* 0x000fe20000400000 */
[----:B------:R-:W-:Y:S01]  /*1980*/  F2FP.BF16.PACK_AB R20, R20, R23 ;  /* 0x000000171414723e */ /* 0x000fe200000010ff */
[----:B------:R-:W-:Y:S01]  /*1990*/  @!P5 FMUL R37, R37, 16777216 ;  /* 0x4b8000002525d820 */ /* 0x000fe20000400000 */
[----:B------:R-:W-:Y:S01]  /*19a0*/  LOP3.LUT R9, R9, 0xff800000, RZ, 0xc0, !PT ;  /* 0xff80000009097812 */ /* 0x000fe200078ec0ff */
[----:B------:R-:W-:Y:S01]  /*19b0*/  @!P5 FMUL R41, R41, 16777216 ;  /* 0x4b8000002929d820 */ /* 0x000fe20000400000 */
[----:B------:R-:W-:Y:S01]  /*19c0*/  F2FP.BF16.PACK_AB R29, R15, R18 ;  /* 0x000000120f1d723e */ /* 0x000fe200000010ff */
[----:B------:R-:W-:Y:S01]  /*19d0*/  @!P5 FMUL R53, R53, 16777216 ;  /* 0x4b8000003535d820 */ /* 0x000fe20000400000 */
[----:B------:R-:W-:Y:S01]  /*19e0*/  F2FP.BF16.PACK_AB R23, R12, R17 ;  /* 0x000000110c17723e */ /* 0x000fe200000010ff */
[----:B------:R-:W-:Y:S01]  /*19f0*/  @!P5 FMUL R49, R49, 16777216 ;  /* 0x4b8000003131d820 */ /* 0x000fe20000400000 */
[----:B------:R-:W-:Y:S01]  /*1a00*/  LOP3.LUT R12, R27, 0x40, RZ, 0x3c, !PT ;  /* 0x000000401b0c7812 */ /* 0x000fe200078e3cff */
[C---:B------:R-:W-:Y:S01]  /*1a10*/  FMUL R14, R10.reuse, R37 ;  /* 0x000000250a0e7220 */ /* 0x040fe20000400000 */
[----:B------:R-:W-:Y:S01]  /*1a20*/  MOV R17, 0x3dc6b27f ;  /* 0x3dc6b27f00117802 */ /* 0x000fe20000000f00 */
[C---:B------:R-:W-:Y:S01]  /*1a30*/  FMUL R15, R10.reuse, R41 ;  /* 0x000000290a0f7220 */ /* 0x040fe20000400000 */
[----:B------:R-:W-:Y:S01]  /*1a40*/  STS.64 [R27], R28 ;  /* 0x0000001c1b007388 */ /* 0x000fe20000000a00 */
[----:B------:R-:W-:Y:S01]  /*1a50*/  FMUL R18, R10, R53 ;  /* 0x000000350a127220 */ /* 0x000fe20000400000 */
[----:B------:R-:W-:Y:S01]  /*1a60*/  LOP3.LUT R24, R24, 0x40, RZ, 0xc0, !PT ;  /* 0x0000004018187812 */ /* 0x000fe200078ec0ff */
[----:B------:R-:W-:Y:S01]  /*1a70*/  FMUL R21, R10, R49 ;  /* 0x000000310a157220 */ /* 0x000fe20000400000 */
[----:B------:R-:W-:Y:S01]  /*1a80*/  IADD3 R10, R6, -0x3f3504f3, RZ ;  /* 0xc0cafb0d060a7810 */ /* 0x000fe20007ffe0ff */
[----:B------:R-:W-:Y:S01]  /*1a90*/  IMAD.HI R25, R25, 0x2, RZ ;  /* 0x0000000219197827 */ /* 0x000fe200078e02ff */
[----:B------:R-:W-:-:S02]  /*1aa0*/  F2FP.BF16.PACK_AB R31, R14, R15 ;  /* 0x0000000f0e1f723e */ /* 0x000fc400000010ff */
[----:B------:R-:W-:Y:S01]  /*1ab0*/  LOP3.LUT R15, R10, 0xff800000, RZ, 0xc0, !PT ;  /* 0xff8000000a0f7812 */ /* 0x000fe200078ec0ff */
[----:B------:R-:W-:Y:S01]  /*1ac0*/  IMAD.HI R26, R26, 0x2, RZ ;  /* 0x000000021a1a7827 */ /* 0x000fe200078e02ff */
[----:B------:R-:W-:Y:S02]  /*1ad0*/  F2FP.BF16.PACK_AB R30, R18, R21 ;  /* 0x00000015121e723e */ /* 0x000fe400000010ff */
[----:B------:R-:W-:Y:S02]  /*1ae0*/  IADD3 R10, R34, -R9, RZ ;  /* 0x80000009220a7210 */ /* 0x000fe40007ffe0ff */
[----:B------:R-:W-:Y:S01]  /*1af0*/  F2FP.BF16.PACK_AB R21, R11, R16 ;  /* 0x000000100b15723e */ /* 0x000fe200000010ff */
[----:B------:R-:W-:Y:S01]  /*1b00*/  STS.64 [R27+0x100], R30 ;  /* 0x0001001e1b007388 */ /* 0x000fe20000000a00 */
[----:B------:R-:W-:Y:S01]  /*1b10*/  IADD3 R11, R6, -R15, RZ ;  /* 0x8000000f060b7210 */ /* 0x000fe20007ffe0ff */
[----:B------:R-:W-:Y:S01]  /*1b20*/  FADD R10, R10, -1 ;  /* 0xbf8000000a0a7421 */ /* 0x000fe20000000000 */
[----:B------:R-:W0:Y:S01]  /*1b30*/  I2F R9, R9 ;  /* 0x0000000900097306 */ /* 0x000e220000201400 */
[----:B------:R-:W-:Y:S01]  /*1b40*/  STS.64 [R12+0x400], R20 ;  /* 0x000400140c007388 */ /* 0x000fe20000000a00 */
[----:B------:R-:W-:Y:S01]  /*1b50*/  IADD3 R24, R24, R13, R0 ;  /* 0x0000000d18187210 */ /* 0x000fe20007ffe000 */
[----:B------:R-:W-:Y:S01]  /*1b60*/  FADD R14, R11, -1 ;  /* 0xbf8000000b0e7421 */ /* 0x000fe20000000000 */
[----:B------:R-:W-:Y:S01]  /*1b70*/  FSEL R0, RZ, -23, P1 ;  /* 0xc1b80000ff007808 */ /* 0x000fe20000800000 */
[----:B------:R1:W-:Y:S01]  /*1b80*/  STS.64 [R12+0x500], R22 ;  /* 0x000500160c007388 */ /* 0x0003e20000000a00 */
[-C--:B------:R-:W-:Y:S01]  /*1b90*/  FFMA.FTZ R11, R10, R17.reuse, -0.16845393180847167969 ;  /* 0xbe2c7f300a0b7423 */ /* 0x080fe20000010011 */
[----:B------:R-:W-:Y:S01]  /*1ba0*/  IADD3.X R26, R26, c[0x0][0x17c], R25, P2, P3 ;  /* 0x00005f001a1a7a10 */ /* 0x000fe200017e6419 */
[----:B------:R-:W-:Y:S01]  /*1bb0*/  FFMA.FTZ R17, R14, R17, -0.16845393180847167969 ;  /* 0xbe2c7f300e117423 */ /* 0x000fe20000010011 */
[----:B------:R-:W-:Y:S01]  /*1bc0*/  BAR.SYNC.DEFER_BLOCKING 0x0 ;  /* 0x0000000000007b1d */ /* 0x000fe20000010000 */
[----:B------:R-:W-:Y:S01]  /*1bd0*/  FFMA.FTZ R11, R10, R11, 0.1716887056827545166 ;  /* 0x3e2fcf2a0a0b7423 */ /* 0x000fe2000001000b */
[----:B------:R-:W-:Y:S01]  /*1be0*/  ISETP.GE.U32.AND P1, PT, R34, 0x7f800000, PT ;  /* 0x7f8000002200780c */ /* 0x000fe20003f26070 */
[----:B------:R-:W-:Y:S01]  /*1bf0*/  FFMA.FTZ R17, R14, R17, 0.1716887056827545166 ;  /* 0x3e2fcf2a0e117423 */ /* 0x000fe20000010011 */
[----:B------:R-:W-:Y:S01]  /*1c00*/  ISETP.GE.U32.AND P2, PT, R6, 0x7f800000, PT ;  /* 0x7f8000000600780c */ /* 0x000fe20003f46070 */
[----:B------:R-:W-:Y:S01]  /*1c10*/  FFMA.FTZ R11, R10, R11, -0.17900948226451873779 ;  /* 0xbe374e430a0b7423 */ /* 0x000fe2000001000b */
[----:B------:R-:W2:Y:S01]  /*1c20*/  I2F R15, R15 ;  /* 0x0000000f000f7306 */ /* 0x000ea20000201400 */
[----:B------:R-:W-:Y:S01]  /*1c30*/  FFMA.FTZ R17, R14, R17, -0.17900948226451873779 ;  /* 0xbe374e430e117423 */ /* 0x000fe20000010011 */
[----:B-1----:R-:W-:Y:S01]  /*1c40*/  FSEL R12, RZ, -23, P0 ;  /* 0xc1b80000ff0c7808 */ /* 0x002fe20000000000 */
[----:B------:R-:W-:Y:S01]  /*1c50*/  FFMA.FTZ R11, R10, R11, 0.20512372255325317383 ;  /* 0x3e520bf40a0b7423 */ /* 0x000fe2000001000b */
[----:B------:R-:W-:Y:S01]  /*1c60*/  FSETP.NEU.AND P0, PT, R34, RZ, PT ;  /* 0x000000ff2200720b */ /* 0x000fe20003f0d000 */
[----:B------:R-:W-:Y:S01]  /*1c70*/  FFMA.FTZ R17, R14, R17, 0.20512372255325317383 ;  /* 0x3e520bf40e117423 */ /* 0x000fe20000010011 */
[----:B------:R-:W-:Y:S01]  /*1c80*/  LOP3.LUT R7, R7, 0x78, RZ, 0xc0, !PT ;  /* 0x0000007807077812 */ /* 0x000fe200078ec0ff */
[----:B------:R-:W-:-:S02]  /*1c90*/  FFMA.FTZ R11, R10, R11, -0.24046532809734344482 ;  /* 0xbe763c8b0a0b7423 */ /* 0x000fc4000001000b */
[----:B------:R-:W-:Y:S02]  /*1ca0*/  FFMA.FTZ R17, R14, R17, -0.24046532809734344482 ;  /* 0xbe763c8b0e117423 */ /* 0x000fe40000010011 */
[----:B------:R-:W-:Y:S01]  /*1cb0*/  FFMA.FTZ R11, R10, R11, 0.28857114911079406738 ;  /* 0x3e93bf990a0b7423 */ /* 0x000fe2000001000b */
[----:B------:R-:W-:Y:S01]  /*1cc0*/  @P2 MOV R19, 0x7f800000 ;  /* 0x7f80000000132802 */ /* 0x000fe20000000f00 */
[----:B------:R-:W-:Y:S02]  /*1cd0*/  FFMA.FTZ R17, R14, R17, 0.28857114911079406738 ;  /* 0x3e93bf990e117423 */ /* 0x000fe40000010011 */
[----:B------:R-:W-:Y:S02]  /*1ce0*/  FFMA.FTZ R11, R10, R11, -0.36067417263984680176 ;  /* 0xbeb8aa490a0b7423 */ /* 0x000fe4000001000b */
[----:B------:R-:W-:Y:S01]  /*1cf0*/  FFMA.FTZ R17, R14, R17, -0.36067417263984680176 ;  /* 0xbeb8aa490e117423 */ /* 0x000fe20000010011 */
[----:B------:R-:W1:Y:S01]  /*1d00*/  LDS.64 R32, [R32] ;  /* 0x0000000020207984 */ /* 0x000e620000000a00 */
[----:B------:R-:W-:-:S02]  /*1d10*/  FFMA.FTZ R11, R10, R11, 0.48089820146560668945 ;  /* 0x3ef6384a0a0b7423 */ /* 0x000fc4000001000b */
[----:B------:R-:W-:Y:S02]  /*1d20*/  FFMA.FTZ R17, R14, R17, 0.48089820146560668945 ;  /* 0x3ef6384a0e117423 */ /* 0x000fe40000010011 */
[----:B------:R-:W-:Y:S02]  /*1d30*/  FFMA.FTZ R11, R10, R11, -0.72134751081466674805 ;  /* 0xbf38aa3b0a0b7423 */ /* 0x000fe4000001000b */
[----:B------:R-:W-:Y:S02]  /*1d40*/  FFMA.FTZ R17, R14, R17, -0.72134751081466674805 ;  /* 0xbf38aa3b0e117423 */ /* 0x000fe40000010011 */
[----:B------:R-:W-:Y:S02]  /*1d50*/  FMUL R11, R10, R11 ;  /* 0x0000000b0a0b7220 */ /* 0x000fe40000400000 */
[----:B------:R-:W-:Y:S02]  /*1d60*/  FMUL R17, R14, R17 ;  /* 0x000000110e117220 */ /* 0x000fe40000400000 */
[----:B------:R-:W-:-:S02]  /*1d70*/  FMUL R11, R10, R11 ;  /* 0x0000000b0a0b7220 */ /* 0x000fc40000400000 */
[----:B0-----:R-:W-:Y:S02]  /*1d80*/  FFMA.FTZ R0, R9, 1.1920928955078125e-07, R0 ;  /* 0x3400000009007823 */ /* 0x001fe40000010000 */
[----:B------:R-:W-:Y:S01]  /*1d90*/  FFMA.FTZ R11, R10, 1.4426950216293334961, R11 ;  /* 0x3fb8aa3b0a0b7823 */ /* 0x000fe2000001000b */
[----:B------:R-:W-:Y:S01]  /*1da0*/  MOV R10, c[0x0][0x1c8] ;  /* 0x00007200000a7a02 */ /* 0x000fe20000000f00 */
[----:B------:R-:W-:Y:S01]  /*1db0*/  IMAD R9, R4, c[0x0][0x1c8], RZ ;  /* 0x0000720004097a24 */ /* 0x000fe200078e02ff */
[----:B------:R-:W-:Y:S01]  /*1dc0*/  @P1 MOV R4, 0x7f800000 ;  /* 0x7f80000000041802 */ /* 0x000fe20000000f00 */
[----:B------:R-:W-:Y:S02]  /*1dd0*/  FMUL R17, R14, R17 ;  /* 0x000000110e117220 */ /* 0x000fe40000400000 */
[----:B------:R-:W-:Y:S01]  /*1de0*/  FADD R0, R0, R11 ;  /* 0x0000000b00007221 */ /* 0x000fe20000000000 */
[----:B------:R-:W-:Y:S01]  /*1df0*/  LEA R11, R10, R9, 0x3 ;  /* 0x000000090a0b7211 */ /* 0x000fe200078e18ff */
[----:B--2---:R-:W-:-:S02]  /*1e00*/  FFMA.FTZ R12, R15, 1.1920928955078125e-07, R12 ;  /* 0x340000000f0c7823 */ /* 0x004fc4000001000c */
[----:B------:R-:W-:Y:S01]  /*1e10*/  FFMA.FTZ R17, R14, 1.4426950216293334961, R17 ;  /* 0x3fb8aa3b0e117823 */ /* 0x000fe20000010011 */
[----:B------:R-:W-:Y:S01]  /*1e20*/  LEA R13, R10, R11, 0x3 ;  /* 0x0000000b0a0d7211 */ /* 0x000fe200078e18ff */
[----:B------:R-:W-:Y:S02]  /*1e30*/  IMAD R15, R5, c[0x0][0x1c8], RZ ;  /* 0x00007200050f7a24 */ /* 0x000fe400078e02ff */
[----:B------:R-:W-:Y:S01]  /*1e40*/  FADD R17, R12, R17 ;  /* 0x000000110c117221 */ /* 0x000fe20000000000 */
[----:B------:R-:W-:Y:S01]  /*1e50*/  LEA R12, P3, R13, R8, 0x1 ;  /* 0x000000080d0c7211 */ /* 0x000fe200078608ff */
[----:B------:R-:W-:Y:S01]  /*1e60*/  @P1 FFMA.FTZ R0, R34, R4, +INF ;  /* 0x7f80000022001423 */ /* 0x000fe20000010004 */
[-C--:B------:R-:W-:Y:S01]  /*1e70*/  LEA R4, P1, R9, R8.reuse, 0x1 ;  /* 0x0000000809047211 */ /* 0x080fe200078208ff */
[----:B------:R-:W-:Y:S01]  /*1e80*/  @P2 FFMA.FTZ R17, R6, R19, +INF ;  /* 0x7f80000006112423 */ /* 0x000fe20000010013 */
[-C--:B------:R-:W-:Y:S02]  /*1e90*/  LEA R10, P2, R11, R8.reuse, 0x1 ;  /* 0x000000080b0a7211 */ /* 0x080fe400078408ff */
[----:B------:R-:W-:-:S02]  /*1ea0*/  LEA R8, P5, R15, R8, 0x1 ;  /* 0x000000080f087211 */ /* 0x000fc400078a08ff */
[-C--:B------:R-:W-:Y:S02]  /*1eb0*/  LEA.HI.X.SX32 R5, R9, R26.reuse, 0x1, P1 ;  /* 0x0000001a09057211 */ /* 0x080fe400008f0eff */
[----:B------:R-:W-:Y:S02]  /*1ec0*/  FSETP.NEU.AND P1, PT, R6, RZ, PT ;  /* 0x000000ff0600720b */ /* 0x000fe40003f2d000 */
[-C--:B------:R-:W-:Y:S01]  /*1ed0*/  LEA.HI.X.SX32 R11, R11, R26.reuse, 0x1, P2 ;  /* 0x0000001a0b0b7211 */ /* 0x080fe200010f0eff */
[----:B-1----:R0:W-:Y:S01]  /*1ee0*/  STG.E.U16 [R4.64], R32 ;  /* 0x0000002004007986 */ /* 0x0021e2000c101504 */
[-C--:B------:R-:W-:Y:S02]  /*1ef0*/  LEA.HI.X.SX32 R9, R15, R26.reuse, 0x1, P5 ;  /* 0x0000001a0f097211 */ /* 0x080fe400028f0eff */
[----:B------:R-:W-:Y:S02]  /*1f00*/  PRMT R6, R32, 0x7632, R6 ;  /* 0x0000763220067816 */ /* 0x000fe40000000006 */
[----:B------:R-:W-:-:S02]  /*1f10*/  LEA.HI.X.SX32 R13, R13, R26, 0x1, P3 ;  /* 0x0000001a0d0d7211 */ /* 0x000fc400018f0eff */
[----:B------:R-:W-:Y:S01]  /*1f20*/  FSEL R15, R0, -INF , P0 ;  /* 0xff800000000f7808 */ /* 0x000fe20000000000 */
[----:B------:R0:W-:Y:S01]  /*1f30*/  STG.E.U16 [R10.64], R6 ;  /* 0x000000060a007986 */ /* 0x0001e2000c101504 */
[----:B------:R-:W-:Y:S02]  /*1f40*/  PRMT R0, R33, 0x7632, R0 ;  /* 0x0000763221007816 */ /* 0x000fe40000000000 */
[----:B------:R-:W-:Y:S01]  /*1f50*/  FSEL R17, R17, -INF , P1 ;  /* 0xff80000011117808 */ /* 0x000fe20000800000 */
[----:B------:R0:W-:Y:S01]  /*1f60*/  STG.E.U16 [R12.64], R33 ;  /* 0x000000210c007986 */ /* 0x0001e2000c101504 */
[----:B------:R-:W-:-:S03]  /*1f70*/  FFMA R16, R15, 0.69314718246459960938, R60 ;  /* 0x3f3172180f107823 */ /* 0x000fc6000000003c */
[----:B------:R0:W-:Y:S01]  /*1f80*/  STG.E.U16 [R8.64], R0 ;  /* 0x0000000008007986 */ /* 0x0001e2000c101504 */
[----:B------:R-:W-:-:S03]  /*1f90*/  FFMA R17, R17, 0.69314718246459960938, R56 ;  /* 0x3f31721811117823 */ /* 0x000fc60000000038 */
[----:B------:R-:W-:Y:S06]  /*1fa0*/  BAR.SYNC.DEFER_BLOCKING 0x0 ;  /* 0x0000000000007b1d */ /* 0x000fec0000010000 */
[----:B------:R0:W-:Y:S04]  /*1fb0*/  STS.64 [R7], R16 ;  /* 0x0000001007007388 */ /* 0x0001e80000000a00 */
[----:B------:R-:W-:Y:S06]  /*1fc0*/  BAR.SYNC.DEFER_BLOCKING 0x0 ;  /* 0x0000000000007b1d */ /* 0x000fec0000010000 */
[----:B------:R-:W-:Y:S05]  /*1fd0*/  @P4 EXIT ;  /* 0x000000000000494d */ /* 0x000fea0003800000 */
[----:B0-----:R-:W0:Y:S01]  /*1fe0*/  LDS R7, [R24] ;  /* 0x0000000018077984 */ /* 0x001e220000000800 */
[----:B------:R-:W-:Y:S01]  /*1ff0*/  IMAD R2, R2, c[0x0][0x1cc], RZ ;  /* 0x0000730002027a24 */ /* 0x000fe200078e02ff */
[C---:B------:R-:W-:Y:S01]  /*2000*/  SHF.L.U32 R5, R3.reuse, 0x2, RZ ;  /* 0x0000000203057819 */ /* 0x040fe200000006ff */
[----:B------:R-:W-:-:S03]  /*2010*/  IMAD.HI R4, R3, 0x4, RZ ;  /* 0x0000000403047827 */ /* 0x000fc600078e02ff */
[C---:B------:R-:W-:Y:S01]  /*2020*/  SHF.L.U32 R0, R2.reuse, 0x2, RZ ;  /* 0x0000000202007819 */ /* 0x040fe200000006ff */
[----:B------:R-:W-:-:S03]  /*2030*/  IMAD.HI R3, R2, 0x4, RZ ;  /* 0x0000000402037827 */ /* 0x000fc600078e02ff */
[----:B------:R-:W-:-:S04]  /*2040*/  IADD3 R2, P0, P1, R5, c[0x0][0x180], R0 ;  /* 0x0000600005027a10 */ /* 0x000fc8000791e000 */
[----:B------:R-:W-:-:S05]  /*2050*/  IADD3.X R3, R4, c[0x0][0x184], R3, P0, P1 ;  /* 0x0000610004037a10 */ /* 0x000fca00007e2403 */
[----:B0-----:R-:W-:Y:S01]  /*2060*/  STG.E [R2.64], R7 ;  /* 0x0000000702007986 */ /* 0x001fe2000c101904 */
[----:B------:R-:W-:Y:S05]  /*2070*/  EXIT ;  /* 0x000000000000794d */ /* 0x000fea0003800000 */
.L_x_2:
[----:B------:R-:W-:-:S00]  /*2080*/  BRA `(.L_x_2) ;  /* 0xfffffff000007947 */ /* 0x000fc0000383ffff */
[----:B------:R-:W-:-:S00]  /*2090*/  NOP ;  /* 0x0000000000007918 */ /* 0x000fc00000000000 */
        /* <DEDUP_REMOVED lines=14> */
.L_x_3:


//--------------------- .nv.global.init           --------------------------
	.section	.nv.global.init,"aw",@progbits
.nv.global.init:
	.type		_$_str,@object
	.size		_$_str,(.L_0 - _$_str)
_$_str:
        /*0000*/ 	.byte	0x5f, 0x5f, 0x43, 0x55, 0x44, 0x41, 0x5f, 0x46, 0x54, 0x5a, 0x00
.L_0:


//--------------------- .nv.shared.attn_fwd       --------------------------
	.section	.nv.shared.attn_fwd,"aw",@nobits
	.sectionflags	@""
	.align	16
